def matmul_kernel(
    a_ptr,
    b_ptr,
    c_ptr,
    M,
    N,
    K,
    stride_am,
    stride_ak,
    stride_bk,
    stride_bn,
    stride_cm,
    stride_cn,
    BLOCK_M: tl.constexpr,
    BLOCK_N: tl.constexpr,
    BLOCK_K: tl.constexpr,
    GROUP_M: tl.constexpr,
):
    pid = tl.program_id(axis=0)
    num_pid_m = tl.cdiv(M, BLOCK_M)
    num_pid_n = tl.cdiv(N, BLOCK_N)
    num_pid_in_group = GROUP_M * num_pid_n
    group_id = pid // num_pid_in_group
    first_pid_m = group_id * GROUP_M
    group_size_m = min(num_pid_m - first_pid_m, GROUP_M)
    pid_m = first_pid_m + ((pid % num_pid_in_group) % group_size_m)
    pid_n = (pid % num_pid_in_group) // group_size_m

    offs_am = (pid_m * BLOCK_M + tl.arange(0, BLOCK_M)) % M
    offs_bn = (pid_n * BLOCK_N + tl.arange(0, BLOCK_N)) % N
    offs_k = tl.arange(0, BLOCK_K)
    a_ptrs = a_ptr + offs_am[:, None] * stride_am + offs_k[None, :] * stride_ak
    b_ptrs = b_ptr + offs_k[:, None] * stride_bk + offs_bn[None, :] * stride_bn

    acc = tl.zeros((BLOCK_M, BLOCK_N), dtype=tl.float32)
    for kk in range(0, tl.cdiv(K, BLOCK_K)):
        a = tl.load(a_ptrs, mask=offs_k[None, :] < K - kk * BLOCK_K, other=0.0)
        b = tl.load(b_ptrs, mask=offs_k[:, None] < K - kk * BLOCK_K, other=0.0)
        acc = tl.dot(a, b, acc)
        a_ptrs += BLOCK_K * stride_ak
        b_ptrs += BLOCK_K * stride_bk

    c = acc.to(c_ptr.dtype.element_ty)
    offs_cm = pid_m * BLOCK_M + tl.arange(0, BLOCK_M)
    offs_cn = pid_n * BLOCK_N + tl.arange(0, BLOCK_N)
    c_ptrs = c_ptr + offs_cm[:, None] * stride_cm + offs_cn[None, :] * stride_cn
    mask = (offs_cm[:, None] < M) & (offs_cn[None, :] < N)
    tl.store(c_ptrs, c, mask=mask)

# config = {"BLOCK_K": 128, "BLOCK_M": 32, "BLOCK_N": 16, "GROUP_M": 8, "arch": "sm_100", "dtype": "bf16", "num_ctas": 1, "num_stages": 2, "num_warps": 2}
# arch = sm_100


// ===== COMPILED SASS (sm_100a) =====

	.target	sm_100a

	.elftype	@"ET_EXEC"


//--------------------- .note.nv.tkinfo           --------------------------
	.section	.note.nv.tkinfo,"",@"SHT_NOTE"
	.sectionflags	@"SHF_NOTE_NV_TKINFO"
	.tkinfo
        /*0018*/ 	.word	0x00000081
        /*0030*/ 	.string	""
        /*0030*/ 	.string	"ptxas-blackwell"
        /*0030*/ 	.string	"Cuda compilation tools, release 12.9, V12.9.86"
        /*0030*/ 	.string	"Build cuda_12.9.r12.9/compiler.36037853_0"
        /*0030*/ 	.string	"-v  -suppress-debug-info  -lineinfo  -arch sm_100a "



//--------------------- .note.nv.cuver            --------------------------
	.section	.note.nv.cuver,"",@"SHT_NOTE"
	.sectionflags	@"SHF_NOTE_NV_CUVER"
        /*0018*/ 	.short	0x0001
        /*001a*/ 	.short	0x0064
        /*001c*/ 	.short	0x0001
        /*001e*/ 	.short	0x0000
        /*0020*/ 	.short	0x0001
        /*0022*/ 	.short	0x0000


//--------------------- .nv.info                  --------------------------
	.section	.nv.info,"",@"SHT_CUDA_INFO"
	.align	4


	//----- nvinfo : EIATTR_REGCOUNT
	.align		4
        /*0000*/ 	.byte	0x04, 0x2f
        /*0002*/ 	.short	(.L_1 - .L_0)
	.align		4
.L_0:
        /*0004*/ 	.word	index@(matmul_kernel)
        /*0008*/ 	.word	0x000000ff


	//----- nvinfo : EIATTR_FRAME_SIZE
	.align		4
.L_1:
        /*000c*/ 	.byte	0x04, 0x11
        /*000e*/ 	.short	(.L_3 - .L_2)
	.align		4
.L_2:
        /*0010*/ 	.word	index@(matmul_kernel)
        /*0014*/ 	.word	0x00000000


	//----- nvinfo : EIATTR_MIN_STACK_SIZE
	.align		4
.L_3:
        /*0018*/ 	.byte	0x04, 0x12
        /*001a*/ 	.short	(.L_5 - .L_4)
	.align		4
.L_4:
        /*001c*/ 	.word	index@(matmul_kernel)
        /*0020*/ 	.word	0x00000000
.L_5:


//--------------------- .nv.info.matmul_kernel    --------------------------
	.section	.nv.info.matmul_kernel,"",@"SHT_CUDA_INFO"
	.sectionflags	@""
	.align	4


	//----- nvinfo : EIATTR_CUDA_API_VERSION
	.align		4
        /*0000*/ 	.byte	0x04, 0x37
        /*0002*/ 	.short	(.L_7 - .L_6)
.L_6:
        /*0004*/ 	.word	0x00000081


	//----- nvinfo : EIATTR_KPARAM_INFO
	.align		4
.L_7:
        /*0008*/ 	.byte	0x04, 0x17
        /*000a*/ 	.short	(.L_9 - .L_8)
.L_8:
        /*000c*/ 	.word	0x00000000
        /*0010*/ 	.short	0x000d
        /*0012*/ 	.short	0x0048
        /*0014*/ 	.byte	0x00, 0xf4, 0x21, 0x00


	//----- nvinfo : EIATTR_KPARAM_INFO
	.align		4
.L_9:
        /*0018*/ 	.byte	0x04, 0x17
        /*001a*/ 	.short	(.L_11 - .L_10)
.L_10:
        /*001c*/ 	.word	0x00000000
        /*0020*/ 	.short	0x000c
        /*0022*/ 	.short	0x0040
        /*0024*/ 	.byte	0x00, 0xf4, 0x21, 0x00


	//----- nvinfo : EIATTR_KPARAM_INFO
	.align		4
.L_11:
        /*0028*/ 	.byte	0x04, 0x17
        /*002a*/ 	.short	(.L_13 - .L_12)
.L_12:
        /*002c*/ 	.word	0x00000000
        /*0030*/ 	.short	0x000b
        /*0032*/ 	.short	0x0038
        /*0034*/ 	.byte	0x00, 0xf0, 0x11, 0x00


	//----- nvinfo : EIATTR_KPARAM_INFO
	.align		4
.L_13:
        /*0038*/ 	.byte	0x04, 0x17
        /*003a*/ 	.short	(.L_15 - .L_14)
.L_14:
        /*003c*/ 	.word	0x00000000
        /*0040*/ 	.short	0x000a
        /*0042*/ 	.short	0x0034
        /*0044*/ 	.byte	0x00, 0xf0, 0x11, 0x00


	//----- nvinfo : EIATTR_KPARAM_INFO
	.align		4
.L_15:
        /*0048*/ 	.byte	0x04, 0x17
        /*004a*/ 	.short	(.L_17 - .L_16)
.L_16:
        /*004c*/ 	.word	0x00000000
        /*0050*/ 	.short	0x0009
        /*0052*/ 	.short	0x0030
        /*0054*/ 	.byte	0x00, 0xf0, 0x11, 0x00


	//----- nvinfo : EIATTR_KPARAM_INFO
	.align		4
.L_17:
        /*0058*/ 	.byte	0x04, 0x17
        /*005a*/ 	.short	(.L_19 - .L_18)
.L_18:
        /*005c*/ 	.word	0x00000000
        /*0060*/ 	.short	0x0008
        /*0062*/ 	.short	0x002c
        /*0064*/ 	.byte	0x00, 0xf0, 0x11, 0x00


	//----- nvinfo : EIATTR_KPARAM_INFO
	.align		4
.L_19:
        /*0068*/ 	.byte	0x04, 0x17
        /*006a*/ 	.short	(.L_21 - .L_20)
.L_20:
        /*006c*/ 	.word	0x00000000
        /*0070*/ 	.short	0x0007
        /*0072*/ 	.short	0x0028
        /*0074*/ 	.byte	0x00, 0xf0, 0x11, 0x00


	//----- nvinfo : EIATTR_KPARAM_INFO
	.align		4
.L_21:
        /*0078*/ 	.byte	0x04, 0x17
        /*007a*/ 	.short	(.L_23 - .L_22)
.L_22:
        /*007c*/ 	.word	0x00000000
        /*0080*/ 	.short	0x0006
        /*0082*/ 	.short	0x0024
        /*0084*/ 	.byte	0x00, 0xf0, 0x11, 0x00


	//----- nvinfo : EIATTR_KPARAM_INFO
	.align		4
.L_23:
        /*0088*/ 	.byte	0x04, 0x17
        /*008a*/ 	.short	(.L_25 - .L_24)
.L_24:
        /*008c*/ 	.word	0x00000000
        /*0090*/ 	.short	0x0005
        /*0092*/ 	.short	0x0020
        /*0094*/ 	.byte	0x00, 0xf0, 0x11, 0x00


	//----- nvinfo : EIATTR_KPARAM_INFO
	.align		4
.L_25:
        /*0098*/ 	.byte	0x04, 0x17
        /*009a*/ 	.short	(.L_27 - .L_26)
.L_26:
        /*009c*/ 	.word	0x00000000
        /*00a0*/ 	.short	0x0004
        /*00a2*/ 	.short	0x001c
        /*00a4*/ 	.byte	0x00, 0xf0, 0x11, 0x00


	//----- nvinfo : EIATTR_KPARAM_INFO
	.align		4
.L_27:
        /*00a8*/ 	.byte	0x04, 0x17
        /*00aa*/ 	.short	(.L_29 - .L_28)
.L_28:
        /*00ac*/ 	.word	0x00000000
        /*00b0*/ 	.short	0x0003
        /*00b2*/ 	.short	0x0018
        /*00b4*/ 	.byte	0x00, 0xf0, 0x11, 0x00


	//----- nvinfo : EIATTR_KPARAM_INFO
	.align		4
.L_29:
        /*00b8*/ 	.byte	0x04, 0x17
        /*00ba*/ 	.short	(.L_31 - .L_30)
.L_30:
        /*00bc*/ 	.word	0x00000000
        /*00c0*/ 	.short	0x0002
        /*00c2*/ 	.short	0x0010
        /*00c4*/ 	.byte	0x00, 0xf4, 0x21, 0x00


	//----- nvinfo : EIATTR_KPARAM_INFO
	.align		4
.L_31:
        /*00c8*/ 	.byte	0x04, 0x17
        /*00ca*/ 	.short	(.L_33 - .L_32)
.L_32:
        /*00cc*/ 	.word	0x00000000
        /*00d0*/ 	.short	0x0001
        /*00d2*/ 	.short	0x0008
        /*00d4*/ 	.byte	0x00, 0xf4, 0x21, 0x00


	//----- nvinfo : EIATTR_KPARAM_INFO
	.align		4
.L_33:
        /*00d8*/ 	.byte	0x04, 0x17
        /*00da*/ 	.short	(.L_35 - .L_34)
.L_34:
        /*00dc*/ 	.word	0x00000000
        /*00e0*/ 	.short	0x0000
        /*00e2*/ 	.short	0x0000
        /*00e4*/ 	.byte	0x00, 0xf4, 0x21, 0x00


	//----- nvinfo : EIATTR_SPARSE_MMA_MASK
	.align		4
.L_35:
        /*00e8*/ 	.byte	0x03, 0x50
        /*00ea*/ 	.short	0x0000


	//----- nvinfo : EIATTR_MAXREG_COUNT
	.align		4
        /*00ec*/ 	.byte	0x03, 0x1b
        /*00ee*/ 	.short	0x00ff


	//----- nvinfo : EIATTR_NUM_BARRIERS
	.align		4
        /*00f0*/ 	.byte	0x02, 0x4c
        /*00f2*/ 	.byte	0x01
	.zero		1


	//----- nvinfo : EIATTR_VRC_CTA_INIT_COUNT
	.align		4
        /*00f4*/ 	.byte	0x02, 0x4a
	.zero		1
	.zero		1


	//----- nvinfo : EIATTR_EXIT_INSTR_OFFSETS
	.align		4
        /*00f8*/ 	.byte	0x04, 0x1c
        /*00fa*/ 	.short	(.L_37 - .L_36)


	//   ....[0]....
.L_36:
        /*00fc*/ 	.word	0x00004a70


	//   ....[1]....
        /*0100*/ 	.word	0x00004aa0


	//----- nvinfo : EIATTR_REQNTID
	.align		4
.L_37:
        /*0104*/ 	.byte	0x04, 0x10
        /*0106*/ 	.short	(.L_39 - .L_38)
.L_38:
        /*0108*/ 	.word	0x00000040
        /*010c*/ 	.word	0x00000001
        /*0110*/ 	.word	0x00000001


	//----- nvinfo : EIATTR_CBANK_PARAM_SIZE
	.align		4
.L_39:
        /*0114*/ 	.byte	0x03, 0x19
        /*0116*/ 	.short	0x0050


	//----- nvinfo : EIATTR_PARAM_CBANK
	.align		4
        /*0118*/ 	.byte	0x04, 0x0a
        /*011a*/ 	.short	(.L_41 - .L_40)
	.align		4
.L_40:
        /*011c*/ 	.word	index@(.nv.constant0.matmul_kernel)
        /*0120*/ 	.short	0x0380
        /*0122*/ 	.short	0x0050


	//----- nvinfo : EIATTR_SW_WAR
	.align		4
.L_41:
        /*0124*/ 	.byte	0x04, 0x36
        /*0126*/ 	.short	(.L_43 - .L_42)
.L_42:
        /*0128*/ 	.word	0x00000008
.L_43:


//--------------------- .nv.compat                --------------------------
	.section	.nv.compat,"",@"SHT_CUDA_COMPAT_INFO"
	.align	4
        /*0000*/ 	.byte	0x02, 0x02, 0x01, 0x00, 0x02, 0x05, 0x05, 0x00, 0x02, 0x03, 0x00, 0x00, 0x02, 0x06, 0x01, 0x00


//--------------------- .nv.callgraph             --------------------------
	.section	.nv.callgraph,"",@"SHT_CUDA_CALLGRAPH"
	.align	4
	.sectionentsize	8
	.align		4
        /*0000*/ 	.word	0x00000000
	.align		4
        /*0004*/ 	.word	0xffffffff
	.align		4
        /*0008*/ 	.word	0x00000000
	.align		4
        /*000c*/ 	.word	0xfffffffe
	.align		4
        /*0010*/ 	.word	0x00000000
	.align		4
        /*0014*/ 	.word	0xfffffffd
	.align		4
        /*0018*/ 	.word	0x00000000
	.align		4
        /*001c*/ 	.word	0xfffffffc


//--------------------- .text.matmul_kernel       --------------------------
	.section	.text.matmul_kernel,"ax",@progbits
	.align	128
        .global         matmul_kernel
        .type           matmul_kernel,@function
        .size           matmul_kernel,(.L_x_3 - matmul_kernel)
        .other          matmul_kernel,@"STO_CUDA_ENTRY STV_DEFAULT"
matmul_kernel:
.text.matmul_kernel:
[----:B------:R-:W0:Y:S08]  /*0000*/  LDC R1, c[0x0][0x37c] ;  /* 0x0000df00ff017b82 */ /* 0x000e300000000800 */
[----:B------:R-:W1:Y:S01]  /*0010*/  LDC.64 R26, c[0x0][0x398] ;  /* 0x0000e600ff1a7b82 */ /* 0x000e620000000a00 */
[----:B------:R-:W2:Y:S01]  /*0020*/  S2R R5, SR_CTAID.X ;  /* 0x0000000000057919 */ /* 0x000ea20000002500 */
[----:B------:R-:W-:Y:S01]  /*0030*/  UMOV UR4, 0x400 ;  /* 0x0000040000047882 */ /* 0x000fe20000000000 */
[----:B------:R-:W3:Y:S01]  /*0040*/  LDCU.64 UR10, c[0x0][0x358] ;  /* 0x00006b00ff0a77ac */ /* 0x000ee20008000a00 */
[----:B------:R-:W4:Y:S04]  /*0050*/  S2R R217, SR_TID.X ;  /* 0x0000000000d97919 */ /* 0x000f280000002100 */
[----:B------:R-:W5:Y:S08]  /*0060*/  LDC R139, c[0x0][0x3a0] ;  /* 0x0000e800ff8b7b82 */ /* 0x000f700000000800 */
[----:B------:R-:W0:Y:S01]  /*0070*/  S2UR UR6, SR_CgaCtaId ;  /* 0x00000000000679c3 */ /* 0x000e220000008800 */
[----:B-1----:R-:W-:-:S05]  /*0080*/  VIADD R0, R27, 0xf ;  /* 0x0000000f1b007836 */ /* 0x002fca0000000000 */
[----:B------:R-:W-:Y:S01]  /*0090*/  SHF.R.S32.HI R3, RZ, 0x1f, R0 ;  /* 0x0000001fff037819 */ /* 0x000fe20000011400 */
[----:B-----5:R-:W-:-:S03]  /*00a0*/  VIADD R139, R139, 0x7f ;  /* 0x0000007f8b8b7836 */ /* 0x020fc60000000000 */
[----:B------:R-:W-:Y:S02]  /*00b0*/  LEA.HI R3, R3, R0, RZ, 0x4 ;  /* 0x0000000003037211 */ /* 0x000fe400078f20ff */
[----:B--2---:R-:W-:Y:S02]  /*00c0*/  IABS R8, R5 ;  /* 0x0000000500087213 */ /* 0x004fe40000000000 */
[----:B------:R-:W-:Y:S01]  /*00d0*/  SHF.R.S32.HI R3, RZ, 0x4, R3 ;  /* 0x00000004ff037819 */ /* 0x000fe20000011403 */
[----:B0-----:R-:W-:-:S04]  /*00e0*/  ULEA UR6, UR6, UR4, 0x18 ;  /* 0x0000000406067291 */ /* 0x001fc8000f8ec0ff */
[----:B------:R-:W-:-:S05]  /*00f0*/  IMAD.SHL.U32 R4, R3, 0x8, RZ ;  /* 0x0000000803047824 */ /* 0x000fca00078e00ff */
[-C--:B------:R-:W-:Y:S02]  /*0100*/  IABS R7, R4.reuse ;  /* 0x0000000400077213 */ /* 0x080fe40000000000 */
[----:B------:R-:W-:Y:S02]  /*0110*/  IABS R10, R4 ;  /* 0x00000004000a7213 */ /* 0x000fe40000000000 */
[----:B------:R-:W0:Y:S08]  /*0120*/  I2F.RP R0, R7 ;  /* 0x0000000700007306 */ /* 0x000e300000209400 */
[----:B0-----:R-:W0:Y:S02]  /*0130*/  MUFU.RCP R0, R0 ;  /* 0x0000000000007308 */ /* 0x001e240000001000 */
[----:B0-----:R-:W-:-:S02]  /*0140*/  VIADD R2, R0, 0xffffffe ;  /* 0x0ffffffe00027836 */ /* 0x001fc40000000000 */
[----:B------:R-:W-:-:S04]  /*0150*/  IMAD.MOV R0, RZ, RZ, -R10 ;  /* 0x000000ffff007224 */ /* 0x000fc800078e0a0a */
[----:B------:R0:W1:Y:S02]  /*0160*/  F2I.FTZ.U32.TRUNC.NTZ R3, R2 ;  /* 0x0000000200037305 */ /* 0x000064000021f000 */
[----:B0-----:R-:W-:Y:S02]  /*0170*/  IMAD.MOV.U32 R2, RZ, RZ, RZ ;  /* 0x000000ffff027224 */ /* 0x001fe400078e00ff */
[----:B-1----:R-:W-:-:S04]  /*0180*/  IMAD.MOV R6, RZ, RZ, -R3 ;  /* 0x000000ffff067224 */ /* 0x002fc800078e0a03 */
[----:B------:R-:W-:Y:S02]  /*0190*/  IMAD R9, R6, R7, RZ ;  /* 0x0000000706097224 */ /* 0x000fe400078e02ff */
[----:B------:R-:W-:Y:S02]  /*01a0*/  IMAD.MOV.U32 R6, RZ, RZ, R8 ;  /* 0x000000ffff067224 */ /* 0x000fe400078e0008 */
[----:B------:R-:W-:-:S06]  /*01b0*/  IMAD.HI.U32 R3, R3, R9, R2 ;  /* 0x0000000903037227 */ /* 0x000fcc00078e0002 */
[----:B------:R-:W-:-:S04]  /*01c0*/  IMAD.HI.U32 R3, R3, R6, RZ ;  /* 0x0000000603037227 */ /* 0x000fc800078e00ff */
[----:B------:R-:W-:-:S05]  /*01d0*/  IMAD R0, R3, R0, R6 ;  /* 0x0000000003007224 */ /* 0x000fca00078e0206 */
[----:B------:R-:W-:-:S13]  /*01e0*/  ISETP.GT.U32.AND P1, PT, R7, R0, PT ;  /* 0x000000000700720c */ /* 0x000fda0003f24070 */
[----:B------:R-:W-:Y:S02]  /*01f0*/  @!P1 IMAD.IADD R0, R0, 0x1, -R7 ;  /* 0x0000000100009824 */ /* 0x000fe400078e0a07 */
[----:B------:R-:W-:Y:S01]  /*0200*/  @!P1 VIADD R3, R3, 0x1 ;  /* 0x0000000103039836 */ /* 0x000fe20000000000 */
[----:B------:R-:W-:Y:S02]  /*0210*/  ISETP.NE.AND P1, PT, R4, RZ, PT ;  /* 0x000000ff0400720c */ /* 0x000fe40003f25270 */
[----:B------:R-:W-:Y:S02]  /*0220*/  ISETP.GE.U32.AND P0, PT, R0, R7, PT ;  /* 0x000000070000720c */ /* 0x000fe40003f06070 */
[----:B------:R-:W-:-:S04]  /*0230*/  LOP3.LUT R0, R5, R4, RZ, 0x3c, !PT ;  /* 0x0000000405007212 */ /* 0x000fc800078e3cff */
[----:B------:R-:W-:Y:S01]  /*0240*/  ISETP.GE.AND P2, PT, R0, RZ, PT ;  /* 0x000000ff0000720c */ /* 0x000fe20003f46270 */
[----:B------:R-:W-:-:S06]  /*0250*/  VIADD R0, R26, 0x1f ;  /* 0x0000001f1a007836 */ /* 0x000fcc0000000000 */
[----:B------:R-:W-:-:S04]  /*0260*/  @P0 VIADD R3, R3, 0x1 ;  /* 0x0000000103030836 */ /* 0x000fc80000000000 */
[----:B------:R-:W-:Y:S01]  /*0270*/  IMAD.MOV.U32 R2, RZ, RZ, R3 ;  /* 0x000000ffff027224 */ /* 0x000fe200078e0003 */
[----:B------:R-:W-:-:S03]  /*0280*/  SHF.R.S32.HI R3, RZ, 0x1f, R0 ;  /* 0x0000001fff037819 */ /* 0x000fc60000011400 */
[----:B------:R-:W-:Y:S01]  /*0290*/  @!P2 IMAD.MOV R2, RZ, RZ, -R2 ;  /* 0x000000ffff02a224 */ /* 0x000fe200078e0a02 */
[----:B------:R-:W-:Y:S02]  /*02a0*/  @!P1 LOP3.LUT R2, RZ, R4, RZ, 0x33, !PT ;  /* 0x00000004ff029212 */ /* 0x000fe400078e33ff */
[----:B------:R-:W-:-:S03]  /*02b0*/  LEA.HI R3, R3, R0, RZ, 0x5 ;  /* 0x0000000003037211 */ /* 0x000fc600078f28ff */
[----:B------:R-:W-:Y:S02]  /*02c0*/  IMAD.SHL.U32 R6, R2, 0x8, RZ ;  /* 0x0000000802067824 */ /* 0x000fe400078e00ff */
[----:B------:R-:W-:-:S03]  /*02d0*/  IMAD.MOV R2, RZ, RZ, -R2 ;  /* 0x000000ffff027224 */ /* 0x000fc600078e0a02 */
[----:B------:R-:W-:Y:S01]  /*02e0*/  LEA.HI.SX32 R3, R3, -R6, 0x1b ;  /* 0x8000000603037211 */ /* 0x000fe200078fdaff */
[----:B------:R-:W-:-:S03]  /*02f0*/  IMAD R4, R4, R2, R5 ;  /* 0x0000000204047224 */ /* 0x000fc600078e0205 */
[----:B------:R-:W-:Y:S02]  /*0300*/  VIMNMX R11, PT, PT, R3, 0x8, PT ;  /* 0x00000008030b7848 */ /* 0x000fe40003fe0100 */
[----:B------:R-:W-:Y:S02]  /*0310*/  IABS R9, R4 ;  /* 0x0000000400097213 */ /* 0x000fe40000000000 */
[----:B------:R-:W-:-:S04]  /*0320*/  IABS R7, R11 ;  /* 0x0000000b00077213 */ /* 0x000fc80000000000 */
[----:B------:R-:W0:Y:S08]  /*0330*/  I2F.RP R0, R7 ;  /* 0x0000000700007306 */ /* 0x000e300000209400 */
[----:B0-----:R-:W0:Y:S02]  /*0340*/  MUFU.RCP R0, R0 ;  /* 0x0000000000007308 */ /* 0x001e240000001000 */
[----:B0-----:R-:W-:-:S06]  /*0350*/  VIADD R3, R0, 0xffffffe ;  /* 0x0ffffffe00037836 */ /* 0x001fcc0000000000 */
[----:B------:R-:W0:Y:S02]  /*0360*/  F2I.FTZ.U32.TRUNC.NTZ R3, R3 ;  /* 0x0000000300037305 */ /* 0x000e24000021f000 */
[----:B0-----:R-:W-:-:S04]  /*0370*/  IMAD.MOV R8, RZ, RZ, -R3 ;  /* 0x000000ffff087224 */ /* 0x001fc800078e0a03 */
[----:B------:R-:W-:Y:S01]  /*0380*/  IMAD.MOV.U32 R2, RZ, RZ, R8 ;  /* 0x000000ffff027224 */ /* 0x000fe200078e0008 */
[----:B------:R-:W-:-:S03]  /*0390*/  IABS R8, R11 ;  /* 0x0000000b00087213 */ /* 0x000fc60000000000 */
[----:B------:R-:W-:Y:S02]  /*03a0*/  IMAD R5, R2, R7, RZ ;  /* 0x0000000702057224 */ /* 0x000fe400078e02ff */
[----:B------:R-:W-:Y:S02]  /*03b0*/  IMAD.MOV.U32 R2, RZ, RZ, RZ ;  /* 0x000000ffff027224 */ /* 0x000fe400078e00ff */
[----:B------:R-:W-:Y:S01]  /*03c0*/  IMAD.MOV R0, RZ, RZ, -R8 ;  /* 0x000000ffff007224 */ /* 0x000fe200078e0a08 */
[----:B----4-:R-:W-:Y:S01]  /*03d0*/  LOP3.LUT R8, R217, 0x3f, RZ, 0xc0, !PT ;  /* 0x0000003fd9087812 */ /* 0x010fe200078ec0ff */
[----:B------:R-:W-:Y:S01]  /*03e0*/  IMAD.HI.U32 R2, R3, R5, R2 ;  /* 0x0000000503027227 */ /* 0x000fe200078e0002 */
[----:B------:R-:W-:-:S05]  /*03f0*/  LOP3.LUT R5, R217, 0x1f, RZ, 0xc0, !PT ;  /* 0x0000001fd9057812 */ /* 0x000fca00078ec0ff */
        /* <DEDUP_REMOVED lines=8> */
[----:B------:R-:W-:-:S07]  /*0480*/  ISETP.GE.AND P2, PT, R0, RZ, PT ;  /* 0x000000ff0000720c */ /* 0x000fce0003f46270 */
[----:B------:R-:W-:Y:S01]  /*0490*/  @P0 VIADD R2, R2, 0x1 ;  /* 0x0000000102020836 */ /* 0x000fe20000000000 */
[----:B------:R-:W-:-:S03]  /*04a0*/  ISETP.GT.AND P0, PT, R139, 0x7f, PT ;  /* 0x0000007f8b00780c */ /* 0x000fc60003f04270 */
[----:B------:R-:W-:Y:S01]  /*04b0*/  IMAD.MOV.U32 R3, RZ, RZ, R2 ;  /* 0x000000ffff037224 */ /* 0x000fe200078e0002 */
[----:B------:R-:W-:-:S03]  /*04c0*/  SHF.R.U32.HI R2, RZ, 0x5, R217 ;  /* 0x00000005ff027819 */ /* 0x000fc600000116d9 */
[----:B------:R-:W-:Y:S01]  /*04d0*/  @!P2 IMAD.MOV R3, RZ, RZ, -R3 ;  /* 0x000000ffff03a224 */ /* 0x000fe200078e0a03 */
[----:B------:R-:W-:Y:S02]  /*04e0*/  @!P1 LOP3.LUT R3, RZ, R11, RZ, 0x33, !PT ;  /* 0x0000000bff039212 */ /* 0x000fe400078e33ff */
[----:B------:R-:W-:-:S03]  /*04f0*/  SGXT.U32 R2, R2, 0x1 ;  /* 0x000000010202781a */ /* 0x000fc60000000000 */
[----:B------:R-:W-:Y:S01]  /*0500*/  IMAD.MOV R0, RZ, RZ, -R3 ;  /* 0x000000ffff007224 */ /* 0x000fe200078e0a03 */
[----:B------:R-:W-:Y:S01]  /*0510*/  @!P0 CS2R R92, SRZ ;  /* 0x00000000005c8805 */ /* 0x000fe2000001ff00 */
[----:B------:R-:W-:Y:S01]  /*0520*/  @!P0 IMAD.SHL.U32 R216, R217, 0x8, RZ ;  /* 0x00000008d9d88824 */ /* 0x000fe200078e00ff */
[----:B------:R-:W-:Y:S01]  /*0530*/  @!P0 CS2R R94, SRZ ;  /* 0x00000000005e8805 */ /* 0x000fe2000001ff00 */
[----:B------:R-:W-:Y:S02]  /*0540*/  IMAD R0, R11, R0, R4 ;  /* 0x000000000b007224 */ /* 0x000fe400078e0204 */
[----:B------:R-:W-:Y:S02]  /*0550*/  IMAD.SHL.U32 R3, R3, 0x10, RZ ;  /* 0x0000001003037824 */ /* 0x000fe400078e00ff */
[----:B------:R-:W-:-:S04]  /*0560*/  IMAD.IADD R0, R6, 0x1, R0 ;  /* 0x0000000106007824 */ /* 0x000fc800078e0200 */
[----:B------:R-:W-:Y:S01]  /*0570*/  IMAD R0, R0, 0x20, R5 ;  /* 0x0000002000007824 */ /* 0x000fe200078e0205 */
[----:B---3--:R-:W-:Y:S06]  /*0580*/  @!P0 BRA `(.L_x_0) ;  /* 0x00000040001c8947 */ /* 0x008fec0003800000 */
[----:B------:R-:W-:Y:S01]  /*0590*/  IABS R15, R26 ;  /* 0x0000001a000f7213 */ /* 0x000fe20000000000 */
[C---:B------:R-:W-:Y:S01]  /*05a0*/  VIADD R30, R3.reuse, 0xc ;  /* 0x0000000c031e7836 */ /* 0x040fe20000000000 */
[----:B------:R-:W-:Y:S01]  /*05b0*/  IABS R24, R27 ;  /* 0x0000001b00187213 */ /* 0x000fe20000000000 */
[C---:B------:R-:W-:Y:S01]  /*05c0*/  VIADD R32, R3.reuse, 0xb ;  /* 0x0000000b03207836 */ /* 0x040fe20000000000 */
[----:B------:R-:W0:Y:S01]  /*05d0*/  I2F.RP R9, R15 ;  /* 0x0000000f00097306 */ /* 0x000e220000209400 */
[----:B------:R-:W-:Y:S01]  /*05e0*/  IABS R12, R0 ;  /* 0x00000000000c7213 */ /* 0x000fe20000000000 */
[C---:B------:R-:W-:Y:S01]  /*05f0*/  VIADD R34, R3.reuse, 0xa ;  /* 0x0000000a03227836 */ /* 0x040fe20000000000 */
[----:B------:R-:W-:Y:S01]  /*0600*/  ISETP.GE.AND P2, PT, R0, RZ, PT ;  /* 0x000000ff0000720c */ /* 0x000fe20003f46270 */
[C---:B------:R-:W-:Y:S01]  /*0610*/  VIADD R35, R3.reuse, 0x9 ;  /* 0x0000000903237836 */ /* 0x040fe20000000000 */
[----:B------:R-:W-:Y:S01]  /*0620*/  IABS R19, R32 ;  /* 0x0000002000137213 */ /* 0x000fe20000000000 */
[C---:B------:R-:W-:Y:S01]  /*0630*/  VIADD R36, R3.reuse, 0x8 ;  /* 0x0000000803247836 */ /* 0x040fe20000000000 */
[----:B------:R-:W-:Y:S01]  /*0640*/  IABS R21, R34 ;  /* 0x0000002200157213 */ /* 0x000fe20000000000 */
[----:B------:R-:W1:Y:S01]  /*0650*/  I2F.RP R11, R24 ;  /* 0x00000018000b7306 */ /* 0x000e620000209400 */
[----:B------:R-:W-:Y:S01]  /*0660*/  IABS R23, R35 ;  /* 0x0000002300177213 */ /* 0x000fe20000000000 */
[C---:B------:R-:W-:Y:S01]  /*0670*/  VIADD R37, R3.reuse, 0x7 ;  /* 0x0000000703257836 */ /* 0x040fe20000000000 */
[----:B------:R-:W-:Y:S01]  /*0680*/  IABS R33, R3 ;  /* 0x0000000300217213 */ /* 0x000fe20000000000 */
[C---:B------:R-:W-:Y:S01]  /*0690*/  VIADD R39, R3.reuse, 0x5 ;  /* 0x0000000503277836 */ /* 0x040fe20000000000 */
[----:B------:R-:W2:Y:S01]  /*06a0*/  LDCU UR7, c[0x0][0x3ac] ;  /* 0x00007580ff0777ac */ /* 0x000ea20008000800 */
[C---:B------:R-:W-:Y:S01]  /*06b0*/  VIADD R38, R3.reuse, 0x6 ;  /* 0x0000000603267836 */ /* 0x040fe20000000000 */
[----:B------:R-:W3:Y:S01]  /*06c0*/  LDC R85, c[0x0][0x3a8] ;  /* 0x0000ea00ff557b82 */ /* 0x000ee20000000800 */
[----:B0-----:R-:W0:Y:S01]  /*06d0*/  MUFU.RCP R9, R9 ;  /* 0x0000000900097308 */ /* 0x001e220000001000 */
[C---:B------:R-:W-:Y:S01]  /*06e0*/  VIADD R40, R3.reuse, 0x4 ;  /* 0x0000000403287836 */ /* 0x040fe20000000000 */
[----:B------:R-:W4:Y:S01]  /*06f0*/  LDCU UR4, c[0x0][0x3a4] ;  /* 0x00007480ff0477ac */ /* 0x000f220008000800 */
[C---:B------:R-:W-:Y:S01]  /*0700*/  VIADD R41, R3.reuse, 0x3 ;  /* 0x0000000303297836 */ /* 0x040fe20000000000 */
[----:B------:R-:W-:Y:S01]  /*0710*/  LOP3.LUT R138, R2, 0x6a, RZ, 0xfc, !PT ;  /* 0x0000006a028a7812 */ /* 0x000fe200078efcff */
[C---:B------:R-:W-:Y:S01]  /*0720*/  VIADD R43, R3.reuse, 0x1 ;  /* 0x00000001032b7836 */ /* 0x040fe20000000000 */
[----:B------:R-:W5:Y:S01]  /*0730*/  LDCU UR5, c[0x0][0x3b0] ;  /* 0x00007600ff0577ac */ /* 0x000f620008000800 */
[----:B------:R-:W-:Y:S01]  /*0740*/  VIADD R42, R3, 0x2 ;  /* 0x00000002032a7836 */ /* 0x000fe20000000000 */
[----:B-1----:R-:W1:Y:S01]  /*0750*/  MUFU.RCP R11, R11 ;  /* 0x0000000b000b7308 */ /* 0x002e620000001000 */
[----:B------:R-:W-:Y:S01]  /*0760*/  IABS R25, R41 ;  /* 0x0000002900197213 */ /* 0x000fe20000000000 */
[----:B------:R-:W1:Y:S01]  /*0770*/  LDCU.64 UR12, c[0x0][0x380] ;  /* 0x00007000ff0c77ac */ /* 0x000e620008000a00 */
[----:B------:R-:W-:Y:S01]  /*0780*/  IABS R31, R43 ;  /* 0x0000002b001f7213 */ /* 0x000fe20000000000 */
[----:B------:R-:W-:Y:S01]  /*0790*/  IMAD.SHL.U32 R216, R217, 0x8, RZ ;  /* 0x00000008d9d87824 */ /* 0x000fe200078e00ff */
[----:B------:R-:W-:-:S02]  /*07a0*/  IABS R29, R42 ;  /* 0x0000002a001d7213 */ /* 0x000fc40000000000 */
[----:B------:R-:W-:Y:S02]  /*07b0*/  CS2R R112, SRZ ;  /* 0x0000000000707805 */ /* 0x000fe4000001ff00 */
[C---:B------:R-:W-:Y:S02]  /*07c0*/  LOP3.LUT R135, R2.reuse, 0x64, RZ, 0xfc, !PT ;  /* 0x0000006402877812 */ /* 0x040fe400078efcff */
[----:B------:R-:W-:Y:S01]  /*07d0*/  CS2R R114, SRZ ;  /* 0x0000000000727805 */ /* 0x000fe2000001ff00 */
[----:B0-----:R-:W-:Y:S01]  /*07e0*/  VIADD R4, R9, 0xffffffe ;  /* 0x0ffffffe09047836 */ /* 0x001fe20000000000 */
[C---:B------:R-:W-:Y:S01]  /*07f0*/  LOP3.LUT R136, R2.reuse, 0x66, RZ, 0xfc, !PT ;  /* 0x0000006602887812 */ /* 0x040fe200078efcff */
[----:B------:R-:W-:Y:S01]  /*0800*/  VIADD R9, R3, 0xe ;  /* 0x0000000e03097836 */ /* 0x000fe20000000000 */
[C---:B------:R-:W-:Y:S01]  /*0810*/  LOP3.LUT R137, R2.reuse, 0x68, RZ, 0xfc, !PT ;  /* 0x0000006802897812 */ /* 0x040fe200078efcff */
[----:B------:R0:W0:Y:S01]  /*0820*/  F2I.FTZ.U32.TRUNC.NTZ R5, R4 ;  /* 0x0000000400057305 */ /* 0x000022000021f000 */
[C---:B------:R-:W-:Y:S01]  /*0830*/  LOP3.LUT R132, R2.reuse, 0x5e, RZ, 0xfc, !PT ;  /* 0x0000005e02847812 */ /* 0x040fe200078efcff */
[CC--:B---3--:R-:W-:Y:S01]  /*0840*/  IMAD R86, R2.reuse, R85.reuse, RZ ;  /* 0x0000005502567224 */ /* 0x0c8fe200078e02ff */
[----:B------:R-:W-:Y:S01]  /*0850*/  ISETP.GE.AND P4, PT, R9, RZ, PT ;  /* 0x000000ff0900720c */ /* 0x000fe20003f86270 */
[----:B-1----:R-:W-:Y:S01]  /*0860*/  VIADD R6, R11, 0xffffffe ;  /* 0x0ffffffe0b067836 */ /* 0x002fe20000000000 */
[----:B------:R-:W-:Y:S01]  /*0870*/  LOP3.LUT R133, R2, 0x60, RZ, 0xfc, !PT ;  /* 0x0000006002857812 */ /* 0x000fe200078efcff */
[-C--:B------:R-:W-:Y:S01]  /*0880*/  IMAD R84, R138, R85.reuse, RZ ;  /* 0x000000558a547224 */ /* 0x080fe200078e02ff */
[C---:B------:R-:W-:Y:S01]  /*0890*/  LOP3.LUT R134, R2.reuse, 0x62, RZ, 0xfc, !PT ;  /* 0x0000006202867812 */ /* 0x040fe200078efcff */
[----:B------:R1:W3:Y:S01]  /*08a0*/  F2I.FTZ.U32.TRUNC.NTZ R7, R6 ;  /* 0x0000000600077305 */ /* 0x0002e2000021f000 */
[----:B0-----:R-:W-:Y:S01]  /*08b0*/  IMAD.MOV.U32 R4, RZ, RZ, RZ ;  /* 0x000000ffff047224 */ /* 0x001fe200078e00ff */
[C---:B------:R-:W-:Y:S01]  /*08c0*/  LOP3.LUT R129, R2.reuse, 0x58, RZ, 0xfc, !PT ;  /* 0x0000005802817812 */ /* 0x040fe200078efcff */
[-C--:B------:R-:W-:Y:S01]  /*08d0*/  IMAD R87, R137, R85.reuse, RZ ;  /* 0x0000005589577224 */ /* 0x080fe200078e02ff */
[----:B------:R-:W-:Y:S01]  /*08e0*/  LOP3.LUT R130, R2, 0x5a, RZ, 0xfc, !PT ;  /* 0x0000005a02827812 */ /* 0x000fe200078efcff */
[----:B------:R-:W-:Y:S01]  /*08f0*/  IMAD R86, R136, R85, RZ ;  /* 0x0000005588567224 */ /* 0x000fe200078e02ff */
[C---:B------:R-:W-:Y:S01]  /*0900*/  LOP3.LUT R131, R2.reuse, 0x5c, RZ, 0xfc, !PT ;  /* 0x0000005c02837812 */ /* 0x040fe200078efcff */
[----:B------:R-:W-:Y:S01]  /*0910*/  IMAD.MOV R10, RZ, RZ, -R5 ;  /* 0x000000ffff0a7224 */ /* 0x000fe200078e0a05 */
[C---:B------:R-:W-:Y:S01]  /*0920*/  LOP3.LUT R128, R2.reuse, 0x56, RZ, 0xfc, !PT ;  /* 0x0000005602807812 */ /* 0x040fe200078efcff */
[----:B-1----:R-:W-:Y:S01]  /*0930*/  IMAD.MOV.U32 R6, RZ, RZ, RZ ;  /* 0x000000ffff067224 */ /* 0x002fe200078e00ff */
[----:B------:R-:W-:Y:S01]  /*0940*/  LOP3.LUT R140, R2, 0x7e, RZ, 0xfc, !PT ;  /* 0x0000007e028c7812 */ /* 0x000fe200078efcff */
[----:B------:R-:W-:Y:S01]  /*0950*/  IMAD R13, R10, R15, RZ ;  /* 0x0000000f0a0d7224 */ /* 0x000fe200078e02ff */
[C---:B------:R-:W-:Y:S01]  /*0960*/  LOP3.LUT R141, R2.reuse, 0x7c, RZ, 0xfc, !PT ;  /* 0x0000007c028d7812 */ /* 0x040fe200078efcff */
[----:B------:R-:W-:Y:S01]  /*0970*/  VIADD R10, R3, 0xf ;  /* 0x0000000f030a7836 */ /* 0x000fe20000000000 */
[C---:B------:R-:W-:Y:S01]  /*0980*/  LOP3.LUT R142, R2.reuse, 0x7a, RZ, 0xfc, !PT ;  /* 0x0000007a028e7812 */ /* 0x040fe200078efcff */
[----:B---3--:R-:W-:Y:S01]  /*0990*/  IMAD.MOV R17, RZ, RZ, -R7 ;  /* 0x000000ffff117224 */ /* 0x008fe200078e0a07 */
[----:B------:R-:W-:Y:S01]  /*09a0*/  LOP3.LUT R143, R2, 0x78, RZ, 0xfc, !PT ;  /* 0x00000078028f7812 */ /* 0x000fe200078efcff */
[----:B------:R-:W-:Y:S01]  /*09b0*/  IMAD.HI.U32 R5, R5, R13, R4 ;  /* 0x0000000d05057227 */ /* 0x000fe200078e0004 */
[----:B------:R-:W-:-:S02]  /*09c0*/  IABS R4, R10 ;  /* 0x0000000a00047213 */ /* 0x000fc40000000000 */
[----:B------:R-:W-:Y:S02]  /*09d0*/  CS2R R92, SRZ ;  /* 0x00000000005c7805 */ /* 0x000fe4000001ff00 */
[----:B------:R-:W-:Y:S01]  /*09e0*/  ISETP.GE.AND P5, PT, R10, RZ, PT ;  /* 0x000000ff0a00720c */ /* 0x000fe20003fa6270 */
[----:B------:R-:W-:Y:S01]  /*09f0*/  IMAD R11, R17, R24, RZ ;  /* 0x00000018110b7224 */ /* 0x000fe200078e02ff */
[----:B------:R-:W-:Y:S01]  /*0a00*/  IABS R17, R9 ;  /* 0x0000000900117213 */ /* 0x000fe20000000000 */
[----:B------:R-:W-:Y:S01]  /*0a10*/  IMAD.HI.U32 R5, R5, R12, RZ ;  /* 0x0000000c05057227 */ /* 0x000fe200078e00ff */
[C---:B------:R-:W-:Y:S02]  /*0a20*/  LOP3.LUT R144, R2.reuse, 0x76, RZ, 0xfc, !PT ;  /* 0x0000007602907812 */ /* 0x040fe400078efcff */
[----:B------:R-:W-:Y:S02]  /*0a30*/  CS2R R94, SRZ ;  /* 0x00000000005e7805 */ /* 0x000fe4000001ff00 */
[C---:B------:R-:W-:Y:S01]  /*0a40*/  LOP3.LUT R145, R2.reuse, 0x74, RZ, 0xfc, !PT ;  /* 0x0000007402917812 */ /* 0x040fe200078efcff */
[----:B------:R-:W-:Y:S01]  /*0a50*/  IMAD.HI.U32 R6, R7, R11, R6 ;  /* 0x0000000b07067227 */ /* 0x000fe200078e0006 */
[C---:B------:R-:W-:Y:S01]  /*0a60*/  LOP3.LUT R146, R2.reuse, 0x72, RZ, 0xfc, !PT ;  /* 0x0000007202927812 */ /* 0x040fe200078efcff */
[----:B------:R-:W0:Y:S01]  /*0a70*/  LDCU UR8, c[0x0][0x3a0] ;  /* 0x00007400ff0877ac */ /* 0x000e220008000800 */
[C---:B------:R-:W-:Y:S01]  /*0a80*/  LOP3.LUT R147, R2.reuse, 0x70, RZ, 0xfc, !PT ;  /* 0x0000007002937812 */ /* 0x040fe200078efcff */
[----:B------:R-:W-:Y:S01]  /*0a90*/  IMAD.MOV.U32 R11, RZ, RZ, R4 ;  /* 0x000000ffff0b7224 */ /* 0x000fe200078e0004 */
[C---:B------:R-:W-:Y:S01]  /*0aa0*/  LOP3.LUT R148, R2.reuse, 0x6e, RZ, 0xfc, !PT ;  /* 0x0000006e02947812 */ /* 0x040fe200078efcff */
[----:B------:R-:W-:Y:S01]  /*0ab0*/  IMAD.MOV R5, RZ, RZ, -R5 ;  /* 0x000000ffff057224 */ /* 0x000fe200078e0a05 */
[----:B------:R-:W-:Y:S01]  /*0ac0*/  LOP3.LUT R149, R2, 0x6c, RZ, 0xfc, !PT ;  /* 0x0000006c02957812 */ /* 0x000fe200078efcff */
[----:B------:R-:W-:Y:S01]  /*0ad0*/  IMAD.HI.U32 R4, R6, R11, RZ ;  /* 0x0000000b06047227 */ /* 0x000fe200078e00ff */
[----:B------:R-:W-:-:S02]  /*0ae0*/  LOP3.LUT R214, R2, 0x2, RZ, 0xfc, !PT ;  /* 0x0000000202d67812 */ /* 0x000fc400078efcff */
[C---:B------:R-:W-:Y:S01]  /*0af0*/  LOP3.LUT R212, R2.reuse, 0x4, RZ, 0xfc, !PT ;  /* 0x0000000402d47812 */ /* 0x040fe200078efcff */
[----:B------:R-:W-:Y:S01]  /*0b00*/  IMAD.MOV R13, RZ, RZ, -R4 ;  /* 0x000000ffff0d7224 */ /* 0x000fe200078e0a04 */
[C---:B------:R-:W-:Y:S01]  /*0b10*/  LOP3.LUT R211, R2.reuse, 0x6, RZ, 0xfc, !PT ;  /* 0x0000000602d37812 */ /* 0x040fe200078efcff */
[C---:B------:R-:W-:Y:S01]  /*0b20*/  IMAD R4, R15.reuse, R5, R12 ;  /* 0x000000050f047224 */ /* 0x040fe200078e020c */
[----:B------:R-:W-:Y:S01]  /*0b30*/  LOP3.LUT R210, R2, 0x8, RZ, 0xfc, !PT ;  /* 0x0000000802d27812 */ /* 0x000fe200078efcff */
[----:B------:R-:W-:Y:S01]  /*0b40*/  IMAD R5, R24, R13, R11 ;  /* 0x0000000d18057224 */ /* 0x000fe200078e020b */
[----:B------:R-:W-:Y:S01]  /*0b50*/  LOP3.LUT R209, R2, 0xa, RZ, 0xfc, !PT ;  /* 0x0000000a02d17812 */ /* 0x000fe200078efcff */
[----:B------:R-:W-:Y:S01]  /*0b60*/  IMAD.HI.U32 R7, R6, R17, RZ ;  /* 0x0000001106077227 */ /* 0x000fe200078e00ff */
[----:B------:R-:W-:Y:S02]  /*0b70*/  ISETP.GT.U32.AND P0, PT, R15, R4, PT ;  /* 0x000000040f00720c */ /* 0x000fe40003f04070 */
[----:B------:R-:W-:Y:S01]  /*0b80*/  ISETP.GT.U32.AND P3, PT, R24, R5, PT ;  /* 0x000000051800720c */ /* 0x000fe20003f64070 */
[----:B------:R-:W-:Y:S01]  /*0b90*/  IMAD.MOV R7, RZ, RZ, -R7 ;  /* 0x000000ffff077224 */ /* 0x000fe200078e0a07 */
[----:B------:R-:W-:Y:S01]  /*0ba0*/  LOP3.LUT R208, R2, 0xc, RZ, 0xfc, !PT ;  /* 0x0000000c02d07812 */ /* 0x000fe200078efcff */
[----:B------:R-:W-:Y:S01]  /*0bb0*/  IMAD.HI.U32 R11, R6, R19, RZ ;  /* 0x00000013060b7227 */ /* 0x000fe200078e00ff */
[----:B------:R-:W-:-:S02]  /*0bc0*/  LOP3.LUT R207, R2, 0xe, RZ, 0xfc, !PT ;  /* 0x0000000e02cf7812 */ /* 0x000fc400078efcff */
[----:B------:R-:W-:Y:S01]  /*0bd0*/  LOP3.LUT R206, R2, 0x10, RZ, 0xfc, !PT ;  /* 0x0000001002ce7812 */ /* 0x000fe200078efcff */
[----:B------:R-:W-:Y:S01]  /*0be0*/  IMAD R9, R24, R7, R17 ;  /* 0x0000000718097224 */ /* 0x000fe200078e0211 */
[----:B------:R-:W-:Y:S01]  /*0bf0*/  IABS R17, R30 ;  /* 0x0000001e00117213 */ /* 0x000fe20000000000 */
[----:B------:R-:W-:Y:S01]  /*0c00*/  VIADD R7, R3, 0xd ;  /* 0x0000000d03077836 */ /* 0x000fe20000000000 */
[----:B------:R-:W-:Y:S01]  /*0c10*/  LOP3.LUT R205, R2, 0x12, RZ, 0xfc, !PT ;  /* 0x0000001202cd7812 */ /* 0x000fe200078efcff */
[----:B------:R-:W-:Y:S01]  /*0c20*/  @!P0 IMAD.IADD R4, R4, 0x1, -R15 ;  /* 0x0000000104048824 */ /* 0x000fe200078e0a0f */
[----:B------:R-:W-:Y:S01]  /*0c30*/  LOP3.LUT R204, R2, 0x14, RZ, 0xfc, !PT ;  /* 0x0000001402cc7812 */ /* 0x000fe200078efcff */
[----:B------:R-:W-:Y:S01]  /*0c40*/  @!P3 IMAD.IADD R5, R5, 0x1, -R24 ;  /* 0x000000010505b824 */ /* 0x000fe200078e0a18 */
[----:B------:R-:W-:Y:S01]  /*0c50*/  IABS R13, R7 ;  /* 0x00000007000d7213 */ /* 0x000fe20000000000 */
[----:B------:R-:W-:Y:S01]  /*0c60*/  IMAD.HI.U32 R10, R6, R17, RZ ;  /* 0x00000011060a7227 */ /* 0x000fe200078e00ff */
[----:B------:R-:W-:-:S02]  /*0c70*/  ISETP.GT.U32.AND P0, PT, R15, R4, PT ;  /* 0x000000040f00720c */ /* 0x000fc40003f04070 */
[----:B------:R-:W-:Y:S01]  /*0c80*/  ISETP.GE.AND P1, PT, R7, RZ, PT ;  /* 0x000000ff0700720c */ /* 0x000fe20003f26270 */
[----:B------:R-:W-:Y:S01]  /*0c90*/  IMAD.HI.U32 R7, R6, R13, RZ ;  /* 0x0000000d06077227 */ /* 0x000fe200078e00ff */
[----:B------:R-:W-:Y:S02]  /*0ca0*/  ISETP.GT.U32.AND P3, PT, R24, R9, PT ;  /* 0x000000091800720c */ /* 0x000fe40003f64070 */
[C---:B------:R-:W-:Y:S01]  /*0cb0*/  LOP3.LUT R203, R2.reuse, 0x16, RZ, 0xfc, !PT ;  /* 0x0000001602cb7812 */ /* 0x040fe200078efcff */
[----:B------:R-:W-:Y:S01]  /*0cc0*/  IMAD.MOV R14, RZ, RZ, -R7 ;  /* 0x000000ffff0e7224 */ /* 0x000fe200078e0a07 */
[C---:B------:R-:W-:Y:S01]  /*0cd0*/  LOP3.LUT R201, R2.reuse, 0x18, RZ, 0xfc, !PT ;  /* 0x0000001802c97812 */ /* 0x040fe200078efcff */
[----:B------:R-:W-:Y:S01]  /*0ce0*/  IMAD.MOV R16, RZ, RZ, -R10 ;  /* 0x000000ffff107224 */ /* 0x000fe200078e0a0a */
[----:B------:R-:W-:Y:S01]  /*0cf0*/  LOP3.LUT R200, R2, 0x1a, RZ, 0xfc, !PT ;  /* 0x0000001a02c87812 */ /* 0x000fe200078efcff */
[----:B------:R-:W-:Y:S01]  /*0d00*/  IMAD.HI.U32 R12, R6, R21, RZ ;  /* 0x00000015060c7227 */ /* 0x000fe200078e00ff */
[----:B------:R-:W-:-:S02]  /*0d10*/  LOP3.LUT R196, R2, 0x1c, RZ, 0xfc, !PT ;  /* 0x0000001c02c47812 */ /* 0x000fc400078efcff */
[----:B------:R-:W-:Y:S01]  /*0d20*/  LOP3.LUT R192, R2, 0x1e, RZ, 0xfc, !PT ;  /* 0x0000001e02c07812 */ /* 0x000fe200078efcff */
[----:B------:R-:W-:Y:S01]  /*0d30*/  @!P0 IMAD.IADD R4, R4, 0x1, -R15 ;  /* 0x0000000104048824 */ /* 0x000fe200078e0a0f */
[----:B------:R-:W-:Y:S01]  /*0d40*/  ISETP.NE.AND P0, PT, R26, RZ, PT ;  /* 0x000000ff1a00720c */ /* 0x000fe20003f05270 */
[----:B------:R-:W-:Y:S01]  /*0d50*/  IMAD.HI.U32 R7, R6, R23, RZ ;  /* 0x0000001706077227 */ /* 0x000fe200078e00ff */
[----:B------:R-:W-:-:S03]  /*0d60*/  LOP3.LUT R190, R2, 0x20, RZ, 0xfc, !PT ;  /* 0x0000002002be7812 */ /* 0x000fc600078efcff */
[----:B------:R-:W-:Y:S02]  /*0d70*/  @!P2 IMAD.MOV R4, RZ, RZ, -R4 ;  /* 0x000000ffff04a224 */ /* 0x000fe400078e0a04 */
[----:B------:R-:W-:Y:S02]  /*0d80*/  IMAD.MOV R18, RZ, RZ, -R11 ;  /* 0x000000ffff127224 */ /* 0x000fe400078e0a0b */
[C---:B------:R-:W-:Y:S01]  /*0d90*/  IMAD R11, R24.reuse, R16, R17 ;  /* 0x00000010180b7224 */ /* 0x040fe200078e0211 */
[----:B------:R-:W-:Y:S01]  /*0da0*/  IABS R17, R36 ;  /* 0x0000002400117213 */ /* 0x000fe20000000000 */
[----:B------:R-:W-:Y:S02]  /*0db0*/  IMAD.MOV R20, RZ, RZ, -R12 ;  /* 0x000000ffff147224 */ /* 0x000fe400078e0a0c */
[----:B------:R-:W-:Y:S01]  /*0dc0*/  @!P0 LOP3.LUT R4, RZ, R26, RZ, 0x33, !PT ;  /* 0x0000001aff048212 */ /* 0x000fe200078e33ff */
[----:B------:R-:W-:Y:S01]  /*0dd0*/  IMAD.MOV R7, RZ, RZ, -R7 ;  /* 0x000000ffff077224 */ /* 0x000fe200078e0a07 */
[C---:B------:R-:W-:Y:S01]  /*0de0*/  ISETP.GT.U32.AND P0, PT, R24.reuse, R5, PT ;  /* 0x000000051800720c */ /* 0x040fe20003f04070 */
[C---:B------:R-:W-:Y:S01]  /*0df0*/  IMAD R12, R24.reuse, R18, R19 ;  /* 0x00000012180c7224 */ /* 0x040fe200078e0213 */
[----:B------:R-:W-:Y:S01]  /*0e00*/  IABS R19, R37 ;  /* 0x0000002500137213 */ /* 0x000fe20000000000 */
[C---:B------:R-:W-:Y:S01]  /*0e10*/  IMAD R10, R24.reuse, R14, R13 ;  /* 0x0000000e180a7224 */ /* 0x040fe200078e020d */
[C---:B------:R-:W-:Y:S01]  /*0e20*/  ISETP.GT.U32.AND P6, PT, R24.reuse, R11, PT ;  /* 0x0000000b1800720c */ /* 0x040fe20003fc4070 */
[----:B------:R-:W-:Y:S01]  /*0e30*/  IMAD R14, R24, R7, R23 ;  /* 0x00000007180e7224 */ /* 0x000fe200078e0217 */
[----:B------:R-:W-:Y:S01]  /*0e40*/  IABS R23, R39 ;  /* 0x0000002700177213 */ /* 0x000fe20000000000 */
[----:B------:R-:W-:Y:S01]  /*0e50*/  IMAD.HI.U32 R7, R6, R17, RZ ;  /* 0x0000001106077227 */ /* 0x000fe200078e00ff */
[----:B------:R-:W-:-:S03]  /*0e60*/  ISETP.GT.U32.AND P2, PT, R24, R10, PT ;  /* 0x0000000a1800720c */ /* 0x000fc60003f44070 */
[----:B------:R-:W-:-:S04]  /*0e70*/  IMAD.HI.U32 R15, R6, R19, RZ ;  /* 0x00000013060f7227 */ /* 0x000fc800078e00ff */
[----:B------:R-:W-:Y:S01]  /*0e80*/  @!P0 IMAD.IADD R5, R5, 0x1, -R24 ;  /* 0x0000000105058824 */ /* 0x000fe200078e0a18 */
[C---:B------:R-:W-:Y:S01]  /*0e90*/  ISETP.GT.U32.AND P0, PT, R24.reuse, R12, PT ;  /* 0x0000000c1800720c */ /* 0x040fe20003f04070 */
[----:B------:R-:W-:Y:S02]  /*0ea0*/  IMAD.MOV R18, RZ, RZ, -R7 ;  /* 0x000000ffff127224 */ /* 0x000fe400078e0a07 */
[----:B------:R-:W-:Y:S01]  /*0eb0*/  IMAD R13, R24, R20, R21 ;  /* 0x00000014180d7224 */ /* 0x000fe200078e0215 */
[----:B------:R-:W-:Y:S01]  /*0ec0*/  IABS R21, R38 ;  /* 0x0000002600157213 */ /* 0x000fe20000000000 */
[----:B------:R-:W-:-:S04]  /*0ed0*/  IMAD.HI.U32 R16, R6, R23, RZ ;  /* 0x0000001706107227 */ /* 0x000fc800078e00ff */
[----:B------:R-:W-:Y:S02]  /*0ee0*/  IMAD.MOV R20, RZ, RZ, -R15 ;  /* 0x000000ffff147224 */ /* 0x000fe400078e0a0f */
[C---:B------:R-:W-:Y:S02]  /*0ef0*/  IMAD R15, R24.reuse, R18, R17 ;  /* 0x00000012180f7224 */ /* 0x040fe400078e0211 */
[----:B------:R-:W-:Y:S02]  /*0f00*/  IMAD.MOV R18, RZ, RZ, -R16 ;  /* 0x000000ffff127224 */ /* 0x000fe400078e0a10 */
[C---:B------:R-:W-:Y:S02]  /*0f10*/  IMAD R16, R24.reuse, R20, R19 ;  /* 0x0000001418107224 */ /* 0x040fe400078e0213 */
[----:B------:R-:W-:Y:S01]  /*0f20*/  @!P3 IMAD.IADD R9, R9, 0x1, -R24 ;  /* 0x000000010909b824 */ /* 0x000fe200078e0a18 */
[----:B------:R-:W-:Y:S01]  /*0f30*/  ISETP.GT.U32.AND P3, PT, R24, R13, PT ;  /* 0x0000000d1800720c */ /* 0x000fe20003f64070 */
[----:B------:R-:W-:-:S04]  /*0f40*/  IMAD.HI.U32 R7, R6, R21, RZ ;  /* 0x0000001506077227 */ /* 0x000fc800078e00ff */
[--C-:B------:R-:W-:Y:S01]  /*0f50*/  @!P0 IMAD.IADD R12, R12, 0x1, -R24.reuse ;  /* 0x000000010c0c8824 */ /* 0x100fe200078e0a18 */
[----:B------:R-:W-:Y:S01]  /*0f60*/  ISETP.GT.U32.AND P0, PT, R24, R16, PT ;  /* 0x000000101800720c */ /* 0x000fe20003f04070 */
[--C-:B------:R-:W-:Y:S01]  /*0f70*/  @!P2 IMAD.IADD R10, R10, 0x1, -R24.reuse ;  /* 0x000000010a0aa824 */ /* 0x100fe200078e0a18 */
[C---:B------:R-:W-:Y:S01]  /*0f80*/  ISETP.GT.U32.AND P2, PT, R24.reuse, R14, PT ;  /* 0x0000000e1800720c */ /* 0x040fe20003f44070 */
[----:B------:R-:W-:Y:S01]  /*0f90*/  @!P6 IMAD.IADD R11, R11, 0x1, -R24 ;  /* 0x000000010b0be824 */ /* 0x000fe200078e0a18 */
[C---:B------:R-:W-:Y:S01]  /*0fa0*/  ISETP.GT.U32.AND P6, PT, R24.reuse, R15, PT ;  /* 0x0000000f1800720c */ /* 0x040fe20003fc4070 */
[----:B------:R-:W-:Y:S02]  /*0fb0*/  IMAD.MOV R7, RZ, RZ, -R7 ;  /* 0x000000ffff077224 */ /* 0x000fe400078e0a07 */
[C---:B------:R-:W-:Y:S01]  /*0fc0*/  IMAD R18, R24.reuse, R18, R23 ;  /* 0x0000001218127224 */ /* 0x040fe200078e0217 */
[----:B------:R-:W-:Y:S01]  /*0fd0*/  IABS R23, R40 ;  /* 0x0000002800177213 */ /* 0x000fe20000000000 */
[----:B------:R-:W-:-:S02]  /*0fe0*/  IMAD R17, R24, R7, R21 ;  /* 0x0000000718117224 */ /* 0x000fc400078e0215 */
[--C-:B------:R-:W-:Y:S02]  /*0ff0*/  @!P3 IMAD.IADD R13, R13, 0x1, -R24.reuse ;  /* 0x000000010d0db824 */ /* 0x100fe400078e0a18 */
[--C-:B------:R-:W-:Y:S01]  /*1000*/  @!P0 IMAD.IADD R16, R16, 0x1, -R24.reuse ;  /* 0x0000000110108824 */ /* 0x100fe200078e0a18 */
[----:B------:R-:W-:Y:S01]  /*1010*/  ISETP.GT.U32.AND P3, PT, R24, R17, PT ;  /* 0x000000111800720c */ /* 0x000fe20003f64070 */
[--C-:B------:R-:W-:Y:S01]  /*1020*/  @!P2 IMAD.IADD R14, R14, 0x1, -R24.reuse ;  /* 0x000000010e0ea824 */ /* 0x100fe200078e0a18 */
[C---:B------:R-:W-:Y:S01]  /*1030*/  ISETP.GT.U32.AND P0, PT, R24.reuse, R10, PT ;  /* 0x0000000a1800720c */ /* 0x040fe20003f04070 */
[----:B------:R-:W-:Y:S01]  /*1040*/  @!P6 IMAD.IADD R15, R15, 0x1, -R24 ;  /* 0x000000010f0fe824 */ /* 0x000fe200078e0a18 */
[----:B------:R-:W-:Y:S01]  /*1050*/  ISETP.GT.U32.AND P2, PT, R24, R18, PT ;  /* 0x000000121800720c */ /* 0x000fe20003f44070 */
[----:B------:R-:W-:Y:S01]  /*1060*/  IMAD.HI.U32 R7, R6, R23, RZ ;  /* 0x0000001706077227 */ /* 0x000fe200078e00ff */
[----:B------:R-:W-:-:S03]  /*1070*/  ISETP.GT.U32.AND P6, PT, R24, R9, PT ;  /* 0x000000091800720c */ /* 0x000fc60003fc4070 */
[----:B------:R-:W-:-:S04]  /*1080*/  IMAD.HI.U32 R19, R6, R25, RZ ;  /* 0x0000001906137227 */ /* 0x000fc800078e00ff */
[--C-:B------:R-:W-:Y:S01]  /*1090*/  @!P3 IMAD.IADD R17, R17, 0x1, -R24.reuse ;  /* 0x000000011111b824 */ /* 0x100fe200078e0a18 */
[----:B------:R-:W-:Y:S01]  /*10a0*/  ISETP.GT.U32.AND P3, PT, R24, R11, PT ;  /* 0x0000000b1800720c */ /* 0x000fe20003f64070 */
[--C-:B------:R-:W-:Y:S01]  /*10b0*/  @!P0 IMAD.IADD R10, R10, 0x1, -R24.reuse ;  /* 0x000000010a0a8824 */ /* 0x100fe200078e0a18 */
[----:B------:R-:W-:Y:S01]  /*10c0*/  ISETP.GT.U32.AND P0, PT, R24, R13, PT ;  /* 0x0000000d1800720c */ /* 0x000fe20003f04070 */
[--C-:B------:R-:W-:Y:S01]  /*10d0*/  @!P2 IMAD.IADD R18, R18, 0x1, -R24.reuse ;  /* 0x000000011212a824 */ /* 0x100fe200078e0a18 */
[C---:B------:R-:W-:Y:S01]  /*10e0*/  ISETP.GT.U32.AND P2, PT, R24.reuse, R12, PT ;  /* 0x0000000c1800720c */ /* 0x040fe20003f44070 */
[----:B------:R-:W-:Y:S01]  /*10f0*/  @!P6 IMAD.IADD R9, R9, 0x1, -R24 ;  /* 0x000000010909e824 */ /* 0x000fe200078e0a18 */
[----:B------:R-:W-:Y:S01]  /*1100*/  ISETP.GT.U32.AND P6, PT, R24, R15, PT ;  /* 0x0000000f1800720c */ /* 0x000fe20003fc4070 */
[----:B------:R-:W-:Y:S02]  /*1110*/  IMAD.MOV R7, RZ, RZ, -R7 ;  /* 0x000000ffff077224 */ /* 0x000fe400078e0a07 */
[----:B------:R-:W-:-:S04]  /*1120*/  IMAD.HI.U32 R21, R6, R31, RZ ;  /* 0x0000001f06157227 */ /* 0x000fc800078e00ff */
[----:B------:R-:W-:-:S04]  /*1130*/  IMAD.HI.U32 R20, R6, R29, RZ ;  /* 0x0000001d06147227 */ /* 0x000fc800078e00ff */
[----:B------:R-:W-:Y:S02]  /*1140*/  IMAD.MOV R22, RZ, RZ, -R19 ;  /* 0x000000ffff167224 */ /* 0x000fe400078e0a13 */
[----:B------:R-:W-:Y:S02]  /*1150*/  IMAD R19, R24, R7, R23 ;  /* 0x0000000718137224 */ /* 0x000fe400078e0217 */
[----:B------:R-:W-:Y:S02]  /*1160*/  IMAD.MOV R28, RZ, RZ, -R21 ;  /* 0x000000ffff1c7224 */ /* 0x000fe400078e0a15 */
[----:B------:R-:W-:Y:S01]  /*1170*/  IMAD.MOV.U32 R7, RZ, RZ, R5 ;  /* 0x000000ffff077224 */ /* 0x000fe200078e0005 */
[----:B------:R-:W-:Y:S01]  /*1180*/  LOP3.LUT R5, R8, 0x40, RZ, 0xfc, !PT ;  /* 0x0000004008057812 */ /* 0x000fe200078efcff */
[----:B------:R-:W-:Y:S02]  /*1190*/  IMAD.MOV R26, RZ, RZ, -R20 ;  /* 0x000000ffff1a7224 */ /* 0x000fe400078e0a14 */
[----:B------:R-:W-:Y:S01]  /*11a0*/  IMAD R20, R24, R22, R25 ;  /* 0x0000001618147224 */ /* 0x000fe200078e0219 */
[----:B------:R-:W-:Y:S01]  /*11b0*/  LOP3.LUT R25, R2, 0x4c, RZ, 0xfc, !PT ;  /* 0x0000004c02197812 */ /* 0x000fe200078efcff */
[----:B------:R-:W-:Y:S01]  /*11c0*/  @!P3 IMAD.IADD R11, R11, 0x1, -R24 ;  /* 0x000000010b0bb824 */ /* 0x000fe200078e0a18 */
[C---:B------:R-:W-:Y:S01]  /*11d0*/  ISETP.GT.U32.AND P3, PT, R24.reuse, R14, PT ;  /* 0x0000000e1800720c */ /* 0x040fe20003f64070 */
[----:B------:R-:W-:Y:S01]  /*11e0*/  IMAD R22, R24, R28, R31 ;  /* 0x0000001c18167224 */ /* 0x000fe200078e021f */
[----:B------:R-:W-:Y:S01]  /*11f0*/  LOP3.LUT R28, R2, 0x52, RZ, 0xfc, !PT ;  /* 0x00000052021c7812 */ /* 0x000fe200078efcff */
[----:B------:R-:W-:Y:S01]  /*1200*/  @!P5 IMAD.MOV R7, RZ, RZ, -R7 ;  /* 0x000000ffff07d224 */ /* 0x000fe200078e0a07 */
[----:B------:R-:W-:Y:S01]  /*1210*/  ISETP.GT.U32.AND P5, PT, R24, R16, PT ;  /* 0x000000101800720c */ /* 0x000fe20003fa4070 */
[----:B------:R-:W-:-:S04]  /*1220*/  IMAD.HI.U32 R6, R6, R33, RZ ;  /* 0x0000002106067227 */ /* 0x000fc800078e00ff */
[----:B------:R-:W-:Y:S01]  /*1230*/  @!P4 IMAD.MOV R9, RZ, RZ, -R9 ;  /* 0x000000ffff09c224 */ /* 0x000fe200078e0a09 */
[C---:B------:R-:W-:Y:S01]  /*1240*/  ISETP.GT.U32.AND P4, PT, R24.reuse, R18, PT ;  /* 0x000000121800720c */ /* 0x040fe20003f84070 */
[----:B------:R-:W-:Y:S01]  /*1250*/  @!P0 IMAD.IADD R13, R13, 0x1, -R24 ;  /* 0x000000010d0d8824 */ /* 0x000fe200078e0a18 */
[C---:B------:R-:W-:Y:S01]  /*1260*/  ISETP.GT.U32.AND P0, PT, R24.reuse, R20, PT ;  /* 0x000000141800720c */ /* 0x040fe20003f04070 */
[----:B------:R-:W-:Y:S01]  /*1270*/  @!P1 IMAD.MOV R10, RZ, RZ, -R10 ;  /* 0x000000ffff0a9224 */ /* 0x000fe200078e0a0a */
[----:B------:R-:W-:Y:S01]  /*1280*/  ISETP.GT.U32.AND P1, PT, R24, R17, PT ;  /* 0x000000111800720c */ /* 0x000fe20003f24070 */
[--C-:B------:R-:W-:Y:S01]  /*1290*/  @!P2 IMAD.IADD R12, R12, 0x1, -R24.reuse ;  /* 0x000000010c0ca824 */ /* 0x100fe200078e0a18 */
[C---:B------:R-:W-:Y:S01]  /*12a0*/  ISETP.GT.U32.AND P2, PT, R24.reuse, R19, PT ;  /* 0x000000131800720c */ /* 0x040fe20003f44070 */
[----:B------:R-:W-:Y:S01]  /*12b0*/  @!P6 IMAD.IADD R15, R15, 0x1, -R24 ;  /* 0x000000010f0fe824 */ /* 0x000fe200078e0a18 */
[----:B------:R-:W-:Y:S01]  /*12c0*/  ISETP.GT.U32.AND P6, PT, R24, R22, PT ;  /* 0x000000161800720c */ /* 0x000fe20003fc4070 */
[----:B------:R-:W-:-:S02]  /*12d0*/  IMAD.MOV R6, RZ, RZ, -R6 ;  /* 0x000000ffff067224 */ /* 0x000fc400078e0a06 */
[----:B------:R-:W-:Y:S01]  /*12e0*/  IMAD R21, R24, R26, R29 ;  /* 0x0000001a18157224 */ /* 0x000fe200078e021d */
[----:B------:R-:W-:Y:S01]  /*12f0*/  LOP3.LUT R29, R2, 0x54, RZ, 0xfc, !PT ;  /* 0x00000054021d7812 */ /* 0x000fe200078efcff */
[----:B------:R-:W-:Y:S01]  /*1300*/  IMAD R23, R24, R6, R33 ;  /* 0x0000000618177224 */ /* 0x000fe200078e0221 */
[----:B------:R-:W-:Y:S01]  /*1310*/  SHF.R.S32.HI R6, RZ, 0x1f, R139 ;  /* 0x0000001fff067819 */ /* 0x000fe2000001148b */
[--C-:B------:R-:W-:Y:S01]  /*1320*/  @!P3 IMAD.IADD R14, R14, 0x1, -R24.reuse ;  /* 0x000000010e0eb824 */ /* 0x100fe200078e0a18 */
[----:B------:R-:W-:Y:S01]  /*1330*/  ISETP.GT.U32.AND P3, PT, R24, R21, PT ;  /* 0x000000151800720c */ /* 0x000fe20003f64070 */
[--C-:B------:R-:W-:Y:S01]  /*1340*/  @!P5 IMAD.IADD R16, R16, 0x1, -R24.reuse ;  /* 0x000000011010d824 */ /* 0x100fe200078e0a18 */
[----:B------:R-:W-:Y:S01]  /*1350*/  ISETP.GT.U32.AND P5, PT, R24, R23, PT ;  /* 0x000000171800720c */ /* 0x000fe20003fa4070 */
[--C-:B------:R-:W-:Y:S01]  /*1360*/  @!P4 IMAD.IADD R18, R18, 0x1, -R24.reuse ;  /* 0x000000011212c824 */ /* 0x100fe200078e0a18 */
[----:B------:R-:W-:Y:S01]  /*1370*/  ISETP.GE.AND P4, PT, R32, RZ, PT ;  /* 0x000000ff2000720c */ /* 0x000fe20003f86270 */
        /* <DEDUP_REMOVED lines=10> */
[----:B------:R-:W-:Y:S01]  /*1420*/  @!P5 IMAD.IADD R23, R23, 0x1, -R24 ;  /* 0x000000011717d824 */ /* 0x000fe200078e0a18 */
[----:B------:R-:W-:Y:S01]  /*1430*/  ISETP.GE.AND P5, PT, R39, RZ, PT ;  /* 0x000000ff2700720c */ /* 0x000fe20003fa6270 */
[----:B------:R-:W-:Y:S01]  /*1440*/  @!P4 IMAD.MOV R12, RZ, RZ, -R12 ;  /* 0x000000ffff0cc224 */ /* 0x000fe200078e0a0c */
[C---:B------:R-:W-:Y:S01]  /*1450*/  ISETP.GT.U32.AND P4, PT, R24.reuse, R20, PT ;  /* 0x000000141800720c */ /* 0x040fe20003f84070 */
[----:B------:R-:W-:Y:S01]  /*1460*/  @!P0 IMAD.MOV R14, RZ, RZ, -R14 ;  /* 0x000000ffff0e8224 */ /* 0x000fe200078e0a0e */
[C---:B------:R-:W-:Y:S01]  /*1470*/  ISETP.GT.U32.AND P0, PT, R24.reuse, R22, PT ;  /* 0x000000161800720c */ /* 0x040fe20003f04070 */
[----:B------:R-:W-:Y:S01]  /*1480*/  @!P1 IMAD.MOV R11, RZ, RZ, -R11 ;  /* 0x000000ffff0b9224 */ /* 0x000fe200078e0a0b */
[C---:B------:R-:W-:Y:S01]  /*1490*/  ISETP.GT.U32.AND P1, PT, R24.reuse, R19, PT ;  /* 0x000000131800720c */ /* 0x040fe20003f24070 */
[----:B------:R-:W-:Y:S01]  /*14a0*/  @!P2 IMAD.MOV R13, RZ, RZ, -R13 ;  /* 0x000000ffff0da224 */ /* 0x000fe200078e0a0d */
[C---:B------:R-:W-:Y:S01]  /*14b0*/  ISETP.GT.U32.AND P2, PT, R24.reuse, R21, PT ;  /* 0x000000151800720c */ /* 0x040fe20003f44070 */
[----:B------:R-:W-:Y:S01]  /*14c0*/  @!P6 IMAD.MOV R16, RZ, RZ, -R16 ;  /* 0x000000ffff10e224 */ /* 0x000fe200078e0a10 */
[----:B------:R-:W-:Y:S01]  /*14d0*/  ISETP.GT.U32.AND P6, PT, R24, R23, PT ;  /* 0x000000171800720c */ /* 0x000fe20003fc4070 */
[----:B------:R-:W-:Y:S01]  /*14e0*/  @!P3 IMAD.MOV R15, RZ, RZ, -R15 ;  /* 0x000000ffff0fb224 */ /* 0x000fe200078e0a0f */
[----:B------:R-:W-:Y:S01]  /*14f0*/  ISETP.GE.AND P3, PT, R38, RZ, PT ;  /* 0x000000ff2600720c */ /* 0x000fe20003f66270 */
[----:B------:R-:W-:Y:S01]  /*1500*/  @!P5 IMAD.MOV R18, RZ, RZ, -R18 ;  /* 0x000000ffff12d224 */ /* 0x000fe200078e0a12 */
[----:B------:R-:W-:Y:S01]  /*1510*/  LEA.HI R139, R6, R139, RZ, 0x7 ;  /* 0x0000008b068b7211 */ /* 0x000fe200078f38ff */
        /* <DEDUP_REMOVED lines=11> */
[----:B------:R-:W-:Y:S01]  /*15d0*/  ISETP.NE.AND P3, PT, R27, RZ, PT ;  /* 0x000000ff1b00720c */ /* 0x000fe20003f65270 */
[----:B--2---:R-:W-:Y:S01]  /*15e0*/  IMAD R5, R5, UR7, RZ ;  /* 0x0000000705057c24 */ /* 0x004fe2000f8e02ff */
[----:B------:R-:W-:Y:S01]  /*15f0*/  LOP3.LUT R6, RZ, R27, RZ, 0x33, !PT ;  /* 0x0000001bff067212 */ /* 0x000fe200078e33ff */
[----:B------:R-:W-:Y:S01]  /*1600*/  @!P4 IMAD.MOV R20, RZ, RZ, -R20 ;  /* 0x000000ffff14c224 */ /* 0x000fe200078e0a14 */
[----:B------:R-:W-:Y:S01]  /*1610*/  LOP3.LUT R26, R2, 0x4e, RZ, 0xfc, !PT ;  /* 0x0000004e021a7812 */ /* 0x000fe200078efcff */
[----:B------:R-:W-:Y:S01]  /*1620*/  @!P0 IMAD.MOV R22, RZ, RZ, -R22 ;  /* 0x000000ffff168224 */ /* 0x000fe200078e0a16 */
[C---:B------:R-:W-:Y:S01]  /*1630*/  SEL R10, R6.reuse, R10, !P3 ;  /* 0x0000000a060a7207 */ /* 0x040fe20005800000 */
[----:B------:R-:W-:Y:S01]  /*1640*/  @!P1 IMAD.MOV R19, RZ, RZ, -R19 ;  /* 0x000000ffff139224 */ /* 0x000fe200078e0a13 */
[C---:B------:R-:W-:Y:S01]  /*1650*/  SEL R12, R6.reuse, R12, !P3 ;  /* 0x0000000c060c7207 */ /* 0x040fe20005800000 */
[----:B------:R-:W-:Y:S01]  /*1660*/  @!P2 IMAD.MOV R21, RZ, RZ, -R21 ;  /* 0x000000ffff15a224 */ /* 0x000fe200078e0a15 */
[C---:B------:R-:W-:Y:S01]  /*1670*/  SEL R14, R6.reuse, R14, !P3 ;  /* 0x0000000e060e7207 */ /* 0x040fe20005800000 */
[----:B------:R-:W-:Y:S01]  /*1680*/  @!P6 IMAD.MOV R23, RZ, RZ, -R23 ;  /* 0x000000ffff17e224 */ /* 0x000fe200078e0a17 */
[----:B------:R-:W-:Y:S01]  /*1690*/  SEL R16, R6, R16, !P3 ;  /* 0x0000001006107207 */ /* 0x000fe20005800000 */
[----:B------:R-:W-:Y:S01]  /*16a0*/  IMAD R30, R8, UR7, RZ ;  /* 0x00000007081e7c24 */ /* 0x000fe2000f8e02ff */
[----:B------:R-:W-:Y:S01]  /*16b0*/  SEL R18, R6, R18, !P3 ;  /* 0x0000001206127207 */ /* 0x000fe20005800000 */
[----:B----4-:R-:W-:Y:S01]  /*16c0*/  IMAD R4, R4, UR4, RZ ;  /* 0x0000000404047c24 */ /* 0x010fe2000f8e02ff */
[C---:B------:R-:W-:Y:S01]  /*16d0*/  SEL R20, R6.reuse, R20, !P3 ;  /* 0x0000001406147207 */ /* 0x040fe20005800000 */
[----:B------:R-:W-:Y:S01]  /*16e0*/  IMAD.WIDE R62, R5, 0x2, RZ ;  /* 0x00000002053e7825 */ /* 0x000fe200078e02ff */
[C---:B------:R-:W-:Y:S01]  /*16f0*/  SEL R22, R6.reuse, R22, !P3 ;  /* 0x0000001606167207 */ /* 0x040fe20005800000 */
[----:B------:R-:W-:Y:S01]  /*1700*/  USHF.L.U32 UR7, UR7, 0x7, URZ ;  /* 0x0000000707077899 */ /* 0x000fe200080006ff */
[----:B------:R-:W-:Y:S01]  /*1710*/  SEL R7, R6, R7, !P3 ;  /* 0x0000000706077207 */ /* 0x000fe20005800000 */
[----:B------:R-:W-:Y:S01]  /*1720*/  IMAD.WIDE R30, R30, 0x2, RZ ;  /* 0x000000021e1e7825 */ /* 0x000fe200078e02ff */
[----:B------:R-:W-:-:S02]  /*1730*/  SEL R9, R6, R9, !P3 ;  /* 0x0000000906097207 */ /* 0x000fc40005800000 */
[----:B------:R-:W-:Y:S01]  /*1740*/  SEL R11, R6, R11, !P3 ;  /* 0x0000000b060b7207 */ /* 0x000fe20005800000 */
[----:B-----5:R-:W-:Y:S01]  /*1750*/  IMAD R57, R10, UR5, RZ ;  /* 0x000000050a397c24 */ /* 0x020fe2000f8e02ff */
[----:B------:R-:W-:Y:S01]  /*1760*/  SEL R13, R6, R13, !P3 ;  /* 0x0000000d060d7207 */ /* 0x000fe20005800000 */
[----:B------:R-:W-:Y:S01]  /*1770*/  IMAD R53, R12, UR5, RZ ;  /* 0x000000050c357c24 */ /* 0x000fe2000f8e02ff */
        /* <DEDUP_REMOVED lines=10> */
[----:B------:R-:W-:Y:S01]  /*1820*/  LEA R126, P0, R4, UR12, 0x1 ;  /* 0x0000000c047e7c11 */ /* 0x000fe2000f8008ff */
[----:B------:R-:W-:Y:S01]  /*1830*/  IMAD R7, R7, UR5, RZ ;  /* 0x0000000507077c24 */ /* 0x000fe2000f8e02ff */
[----:B------:R-:W-:Y:S01]  /*1840*/  LOP3.LUT R27, R2, 0x50, RZ, 0xfc, !PT ;  /* 0x00000050021b7812 */ /* 0x000fe200078efcff */
[----:B------:R-:W-:Y:S01]  /*1850*/  IMAD R9, R9, UR5, RZ ;  /* 0x0000000509097c24 */ /* 0x000fe2000f8e02ff */
[----:B------:R-:W-:Y:S01]  /*1860*/  LEA.HI.X.SX32 R127, R4, UR13, 0x1, P0 ;  /* 0x0000000d047f7c11 */ /* 0x000fe200080f0eff */
[----:B------:R-:W-:Y:S01]  /*1870*/  IMAD R11, R11, UR5, RZ ;  /* 0x000000050b0b7c24 */ /* 0x000fe2000f8e02ff */
[C---:B------:R-:W-:Y:S01]  /*1880*/  LOP3.LUT R4, R2.reuse, 0x22, RZ, 0xfc, !PT ;  /* 0x0000002202047812 */ /* 0x040fe200078efcff */
        /* <DEDUP_REMOVED lines=9> */
[----:B------:R-:W-:Y:S01]  /*1920*/  LOP3.LUT R16, R2, 0x3a, RZ, 0xfc, !PT ;  /* 0x0000003a02107812 */ /* 0x000fe200078efcff */
[----:B------:R-:W-:Y:S01]  /*1930*/  IMAD R5, R6, UR5, RZ ;  /* 0x0000000506057c24 */ /* 0x000fe2000f8e02ff */
[C---:B------:R-:W-:Y:S01]  /*1940*/  LOP3.LUT R6, R2.reuse, 0x26, RZ, 0xfc, !PT ;  /* 0x0000002602067812 */ /* 0x040fe200078efcff */
[--C-:B------:R-:W-:Y:S01]  /*1950*/  IMAD.WIDE R120, R57, 0x2, R62.reuse ;  /* 0x0000000239787825 */ /* 0x100fe200078e023e */
[C---:B------:R-:W-:Y:S01]  /*1960*/  LOP3.LUT R18, R2.reuse, 0x3e, RZ, 0xfc, !PT ;  /* 0x0000003e02127812 */ /* 0x040fe200078efcff */
[----:B------:R-:W1:Y:S01]  /*1970*/  LDCU.64 UR4, c[0x0][0x388] ;  /* 0x00007100ff0477ac */ /* 0x000e620008000a00 */
[C---:B------:R-:W-:Y:S01]  /*1980*/  LOP3.LUT R20, R2.reuse, 0x42, RZ, 0xfc, !PT ;  /* 0x0000004202147812 */ /* 0x040fe200078efcff */
[----:B------:R-:W-:Y:S01]  /*1990*/  IMAD.WIDE R116, R53, 0x2, R62 ;  /* 0x0000000235747825 */ /* 0x000fe200078e023e */
[----:B------:R-:W-:-:S02]  /*19a0*/  LOP3.LUT R22, R2, 0x46, RZ, 0xfc, !PT ;  /* 0x0000004602167812 */ /* 0x000fc400078efcff */
[C---:B------:R-:W-:Y:S01]  /*19b0*/  LOP3.LUT R23, R2.reuse, 0x48, RZ, 0xfc, !PT ;  /* 0x0000004802177812 */ /* 0x040fe200078efcff */
[----:B------:R-:W-:Y:S01]  /*19c0*/  IMAD.WIDE R80, R49, 0x2, R62 ;  /* 0x0000000231507825 */ /* 0x000fe200078e023e */
[----:B------:R-:W-:Y:S02]  /*19d0*/  LOP3.LUT R24, R2, 0x4a, RZ, 0xfc, !PT ;  /* 0x0000004a02187812 */ /* 0x000fe400078efcff */
[----:B------:R-:W-:Y:S01]  /*19e0*/  SHF.R.S32.HI R139, RZ, 0x7, R139 ;  /* 0x00000007ff8b7819 */ /* 0x000fe2000001148b */
[----:B------:R-:W-:-:S04]  /*19f0*/  IMAD.WIDE R76, R45, 0x2, R62 ;  /* 0x000000022d4c7825 */ /* 0x000fc800078e023e */
        /* <DEDUP_REMOVED lines=11> */
[----:B------:R-:W-:Y:S01]  /*1ab0*/  IMAD.WIDE R60, R7, 0x2, R30 ;  /* 0x00000002073c7825 */ /* 0x000fe200078e021e */
[----:B------:R-:W-:-:S03]  /*1ac0*/  LOP3.LUT R7, R2, 0x28, RZ, 0xfc, !PT ;  /* 0x0000002802077812 */ /* 0x000fc600078efcff */
[----:B------:R-:W-:Y:S01]  /*1ad0*/  IMAD.WIDE R58, R9, 0x2, R30 ;  /* 0x00000002093a7825 */ /* 0x000fe200078e021e */
[----:B------:R-:W-:-:S03]  /*1ae0*/  LOP3.LUT R9, R2, 0x2c, RZ, 0xfc, !PT ;  /* 0x0000002c02097812 */ /* 0x000fc600078efcff */
[----:B------:R-:W-:-:S04]  /*1af0*/  IMAD.WIDE R56, R57, 0x2, R30 ;  /* 0x0000000239387825 */ /* 0x000fc800078e021e */
        /* <DEDUP_REMOVED lines=18> */
[----:B------:R-:W-:-:S04]  /*1c20*/  IMAD.WIDE R62, R5, 0x2, R62 ;  /* 0x00000002053e7825 */ /* 0x000fc800078e023e */
[----:B------:R-:W-:Y:S01]  /*1c30*/  IMAD.WIDE R30, R5, 0x2, R30 ;  /* 0x00000002051e7825 */ /* 0x000fe200078e021e */
[----:B------:R-:W-:-:S03]  /*1c40*/  LOP3.LUT R5, R2, 0x24, RZ, 0xfc, !PT ;  /* 0x0000002402057812 */ /* 0x000fc600078efcff */
[-C--:B------:R-:W-:Y:S02]  /*1c50*/  IMAD R84, R135, R85.reuse, RZ ;  /* 0x0000005587547224 */ /* 0x080fe400078e02ff */
[-C--:B------:R-:W-:Y:S02]  /*1c60*/  IMAD R87, R134, R85.reuse, RZ ;  /* 0x0000005586577224 */ /* 0x080fe400078e02ff */
[-C--:B------:R-:W-:Y:S02]  /*1c70*/  IMAD R86, R133, R85.reuse, RZ ;  /* 0x0000005585567224 */ /* 0x080fe400078e02ff */
[-C--:B------:R-:W-:Y:S02]  /*1c80*/  IMAD R84, R132, R85.reuse, RZ ;  /* 0x0000005584547224 */ /* 0x080fe400078e02ff */
[-C--:B------:R-:W-:Y:S02]  /*1c90*/  IMAD R87, R131, R85.reuse, RZ ;  /* 0x0000005583577224 */ /* 0x080fe400078e02ff */
[----:B------:R-:W-:-:S02]  /*1ca0*/  IMAD R86, R130, R85, RZ ;  /* 0x0000005582567224 */ /* 0x000fc400078e02ff */
        /* <DEDUP_REMOVED lines=53> */
[----:B01----:R-:W-:-:S07]  /*2000*/  IMAD R218, R214, R85, RZ ;  /* 0x00000055d6da7224 */ /* 0x003fce00078e02ff */
.L_x_1:
[----:B------:R-:W0:Y:S01]  /*2010*/  LDC R84, c[0x0][0x3a8] ;  /* 0x0000ea00ff547b82 */ /* 0x000e220000000800 */
[----:B------:R-:W-:Y:S01]  /*2020*/  ISETP.GE.AND P1, PT, R214, UR8, PT ;  /* 0x00000008d6007c0c */ /* 0x000fe2000bf26270 */
[----:B------:R-:W-:Y:S01]  /*2030*/  IMAD.WIDE R86, R218, 0x2, R126 ;  /* 0x00000002da567825 */ /* 0x000fe200078e027e */
[----:B------:R-:W-:Y:S02]  /*2040*/  ISETP.GE.AND P0, PT, R2, UR8, PT ;  /* 0x0000000802007c0c */ /* 0x000fe4000bf06270 */
[----:B------:R-:W-:Y:S02]  /*2050*/  PRMT R155, RZ, 0x7610, R155 ;  /* 0x00007610ff9b7816 */ /* 0x000fe4000000009b */
[----:B------:R-:W-:Y:S02]  /*2060*/  ISETP.GE.AND P2, PT, R210, UR8, PT ;  /* 0x00000008d2007c0c */ /* 0x000fe4000bf46270 */
[----:B------:R-:W-:Y:S01]  /*2070*/  PRMT R180, RZ, 0x7610, R180 ;  /* 0x00007610ffb47816 */ /* 0x000fe200000000b4 */
[----:B------:R-:W-:Y:S01]  /*2080*/  IMAD.WIDE R90, R221, 0x2, R126 ;  /* 0x00000002dd5a7825 */ /* 0x000fe200078e027e */
[----:B------:R-:W-:Y:S01]  /*2090*/  ISETP.GE.AND P3, PT, R209, UR8, PT ;  /* 0x00000008d1007c0c */ /* 0x000fe2000bf66270 */
[----:B------:R-:W1:Y:S02]  /*20a0*/  LDC R164, c[0x0][0x3a8] ;  /* 0x0000ea00ffa47b82 */ /* 0x000e640000000800 */
[----:B------:R2:W3:Y:S01]  /*20b0*/  @!P1 LDG.E.U16 R155, desc[UR10][R86.64] ;  /* 0x0000000a569b9981 */ /* 0x0004e2000c1e1500 */
[----:B------:R-:W-:-:S02]  /*20c0*/  ISETP.GE.AND P1, PT, R211, UR8, PT ;  /* 0x00000008d3007c0c */ /* 0x000fc4000bf26270 */
[----:B------:R-:W-:Y:S02]  /*20d0*/  PRMT R179, RZ, 0x7610, R179 ;  /* 0x00007610ffb37816 */ /* 0x000fe400000000b3 */
[----:B------:R-:W-:Y:S01]  /*20e0*/  ISETP.GE.AND P4, PT, R208, UR8, PT ;  /* 0x00000008d0007c0c */ /* 0x000fe2000bf86270 */
[----:B------:R-:W-:Y:S01]  /*20f0*/  IMAD.WIDE R88, R220, 0x2, R126 ;  /* 0x00000002dc587825 */ /* 0x000fe200078e027e */
[----:B------:R-:W-:Y:S01]  /*2100*/  PRMT R98, RZ, 0x7610, R98 ;  /* 0x00007610ff627816 */ /* 0x000fe20000000062 */
[----:B------:R-:W4:Y:S01]  /*2110*/  LDC R165, c[0x0][0x3a8] ;  /* 0x0000ea00ffa57b82 */ /* 0x000f220000000800 */
[----:B------:R-:W5:Y:S01]  /*2120*/  @!P2 LDG.E.U16 R179, desc[UR10][R90.64] ;  /* 0x0000000a5ab3a981 */ /* 0x000f62000c1e1500 */
[----:B0-----:R-:W-:-:S04]  /*2130*/  IMAD R84, R2, R84, RZ ;  /* 0x0000005402547224 */ /* 0x001fc800078e02ff */
[----:B------:R-:W-:Y:S01]  /*2140*/  IMAD.WIDE R84, R84, 0x2, R126 ;  /* 0x0000000254547825 */ /* 0x000fe200078e027e */
[----:B------:R-:W-:Y:S01]  /*2150*/  PRMT R109, RZ, 0x7610, R109 ;  /* 0x00007610ff6d7816 */ /* 0x000fe2000000006d */
[----:B------:R-:W3:Y:S02]  /*2160*/  @!P1 LDG.E.U16 R98, desc[UR10][R88.64] ;  /* 0x0000000a58629981 */ /* 0x000ee4000c1e1500 */
[----:B------:R-:W-:Y:S01]  /*2170*/  IMAD.WIDE R96, R222, 0x2, R126 ;  /* 0x00000002de607825 */ /* 0x000fe200078e027e */
[----:B------:R-:W-:Y:S01]  /*2180*/  PRMT R107, RZ, 0x7610, R107 ;  /* 0x00007610ff6b7816 */ /* 0x000fe2000000006b */
[----:B------:R0:W3:Y:S01]  /*2190*/  @!P0 LDG.E.U16 R180, desc[UR10][R84.64] ;  /* 0x0000000a54b48981 */ /* 0x0000e2000c1e1500 */
[----:B------:R-:W-:Y:S01]  /*21a0*/  ISETP.GE.AND P0, PT, R212, UR8, PT ;  /* 0x00000008d4007c0c */ /* 0x000fe2000bf06270 */
[----:B------:R-:W-:Y:S01]  /*21b0*/  IMAD.WIDE R100, R223, 0x2, R126 ;  /* 0x00000002df647825 */ /* 0x000fe200078e027e */
[----:B------:R-:W-:Y:S01]  /*21c0*/  ISETP.GE.AND P2, PT, R205, UR8, PT ;  /* 0x00000008cd007c0c */ /* 0x000fe2000bf46270 */
[----:B------:R1:W3:Y:S01]  /*21d0*/  @!P3 LDG.E.U16 R109, desc[UR10][R96.64] ;  /* 0x0000000a606db981 */ /* 0x0002e2000c1e1500 */
[----:B------:R-:W-:Y:S01]  /*21e0*/  PRMT R108, RZ, 0x7610, R108 ;  /* 0x00007610ff6c7816 */ /* 0x000fe2000000006c */
[----:B--2---:R-:W-:Y:S01]  /*21f0*/  IMAD.WIDE R86, R219, 0x2, R126 ;  /* 0x00000002db567825 */ /* 0x004fe200078e027e */
[----:B------:R-:W-:Y:S01]  /*2200*/  PRMT R178, RZ, 0x7610, R178 ;  /* 0x00007610ffb27816 */ /* 0x000fe200000000b2 */
[----:B------:R2:W3:Y:S01]  /*2210*/  @!P4 LDG.E.U16 R107, desc[UR10][R100.64] ;  /* 0x0000000a646bc981 */ /* 0x0004e2000c1e1500 */
[----:B------:R-:W-:Y:S01]  /*2220*/  PRMT R106, RZ, 0x7610, R106 ;  /* 0x00007610ff6a7816 */ /* 0x000fe2000000006a */
[----:B------:R-:W-:Y:S01]  /*2230*/  IMAD.WIDE R102, R228, 0x2, R126 ;  /* 0x00000002e4667825 */ /* 0x000fe200078e027e */
[----:B0-----:R-:W-:Y:S01]  /*2240*/  PRMT R84, RZ, 0x7610, R84 ;  /* 0x00007610ff547816 */ /* 0x001fe20000000054 */
[----:B------:R-:W0:Y:S01]  /*2250*/  LDC R198, c[0x0][0x3a8] ;  /* 0x0000ea00ffc67b82 */ /* 0x000e220000000800 */
[----:B------:R-:W-:Y:S01]  /*2260*/  ISETP.GE.AND P1, PT, R206, UR8, PT ;  /* 0x00000008ce007c0c */ /* 0x000fe2000bf26270 */
[----:B------:R-:W-:Y:S01]  /*2270*/  IMAD.WIDE R90, R226, 0x2, R126 ;  /* 0x00000002e25a7825 */ /* 0x000fe200078e027e */
[----:B------:R-:W-:-:S02]  /*2280*/  ISETP.GE.AND P3, PT, R204, UR8, PT ;  /* 0x00000008cc007c0c */ /* 0x000fc4000bf66270 */
[----:B------:R4:W3:Y:S01]  /*2290*/  @!P0 LDG.E.U16 R84, desc[UR10][R86.64] ;  /* 0x0000000a56548981 */ /* 0x0008e2000c1e1500 */
[----:B------:R-:W-:Y:S02]  /*22a0*/  ISETP.GE.AND P0, PT, R207, UR8, PT ;  /* 0x00000008cf007c0c */ /* 0x000fe4000bf06270 */
[----:B------:R-:W-:Y:S01]  /*22b0*/  ISETP.GE.AND P4, PT, R203, UR8, PT ;  /* 0x00000008cb007c0c */ /* 0x000fe2000bf86270 */
[----:B------:R-:W3:Y:S01]  /*22c0*/  @!P2 LDG.E.U16 R108, desc[UR10][R90.64] ;  /* 0x0000000a5a6ca981 */ /* 0x000ee2000c1e1500 */
[----:B------:R-:W-:Y:S01]  /*22d0*/  IMAD.WIDE R88, R225, 0x2, R126 ;  /* 0x00000002e1587825 */ /* 0x000fe200078e027e */
[----:B------:R-:W-:Y:S01]  /*22e0*/  ISETP.GE.AND P2, PT, R196, UR8, PT ;  /* 0x00000008c4007c0c */ /* 0x000fe2000bf46270 */
[----:B------:R-:W0:Y:S01]  /*22f0*/  LDC R167, c[0x0][0x3a8] ;  /* 0x0000ea00ffa77b82 */ /* 0x000e220000000800 */
[----:B-1----:R-:W-:Y:S01]  /*2300*/  PRMT R97, RZ, 0x7610, R97 ;  /* 0x00007610ff617816 */ /* 0x002fe20000000061 */
[----:B--2---:R-:W-:Y:S01]  /*2310*/  IMAD.WIDE R100, R227, 0x2, R126 ;  /* 0x00000002e3647825 */ /* 0x004fe200078e027e */
[----:B------:R-:W-:Y:S01]  /*2320*/  PRMT R96, RZ, 0x7610, R96 ;  /* 0x00007610ff607816 */ /* 0x000fe20000000060 */
[----:B------:R-:W2:Y:S02]  /*2330*/  @!P1 LDG.E.U16 R178, desc[UR10][R88.64] ;  /* 0x0000000a58b29981 */ /* 0x000ea4000c1e1500 */
[----:B----4-:R-:W-:Y:S01]  /*2340*/  IMAD.WIDE R86, R224, 0x2, R126 ;  /* 0x00000002e0567825 */ /* 0x010fe200078e027e */
[----:B------:R-:W-:Y:S01]  /*2350*/  ISETP.GE.AND P1, PT, R200, UR8, PT ;  /* 0x00000008c8007c0c */ /* 0x000fe2000bf26270 */
[----:B------:R1:W4:Y:S01]  /*2360*/  @!P3 LDG.E.U16 R106, desc[UR10][R100.64] ;  /* 0x0000000a646ab981 */ /* 0x000322000c1e1500 */
[----:B------:R-:W-:-:S02]  /*2370*/  ISETP.GE.AND P3, PT, R192, UR8, PT ;  /* 0x00000008c0007c0c */ /* 0x000fc4000bf66270 */
[----:B------:R-:W-:Y:S01]  /*2380*/  PRMT R105, RZ, 0x7610, R105 ;  /* 0x00007610ff697816 */ /* 0x000fe20000000069 */
[----:B------:R-:W2:Y:S01]  /*2390*/  @!P0 LDG.E.U16 R97, desc[UR10][R86.64] ;  /* 0x0000000a56618981 */ /* 0x000ea2000c1e1500 */
[----:B------:R-:W-:Y:S02]  /*23a0*/  ISETP.GE.AND P0, PT, R201, UR8, PT ;  /* 0x00000008c9007c0c */ /* 0x000fe4000bf06270 */
[----:B------:R-:W-:Y:S01]  /*23b0*/  PRMT R151, RZ, 0x7610, R151 ;  /* 0x00007610ff977816 */ /* 0x000fe20000000097 */
[----:B------:R1:W2:Y:S01]  /*23c0*/  @!P4 LDG.E.U16 R96, desc[UR10][R102.64] ;  /* 0x0000000a6660c981 */ /* 0x0002a2000c1e1500 */
[----:B------:R-:W-:Y:S01]  /*23d0*/  PRMT R177, RZ, 0x7610, R177 ;  /* 0x00007610ffb17816 */ /* 0x000fe200000000b1 */
[----:B-1----:R-:W-:Y:S01]  /*23e0*/  IMAD.WIDE R100, R231, 0x2, R126 ;  /* 0x00000002e7647825 */ /* 0x002fe200078e027e */
[----:B------:R-:W-:Y:S01]  /*23f0*/  ISETP.GE.AND P4, PT, R190, UR8, PT ;  /* 0x00000008be007c0c */ /* 0x000fe2000bf86270 */
[----:B------:R-:W1:Y:S01]  /*2400*/  LDC R166, c[0x0][0x3a8] ;  /* 0x0000ea00ffa67b82 */ /* 0x000e620000000800 */
[----:B------:R-:W-:Y:S01]  /*2410*/  PRMT R91, RZ, 0x7610, R91 ;  /* 0x00007610ff5b7816 */ /* 0x000fe2000000005b */
[----:B------:R-:W-:Y:S01]  /*2420*/  IMAD.WIDE R88, R230, 0x2, R126 ;  /* 0x00000002e6587825 */ /* 0x000fe200078e027e */
[----:B------:R0:W2:Y:S01]  /*2430*/  @!P2 LDG.E.U16 R105, desc[UR10][R100.64] ;  /* 0x0000000a6469a981 */ /* 0x0000a2000c1e1500 */
[----:B------:R-:W-:-:S02]  /*2440*/  ISETP.GE.AND P2, PT, R6, UR8, PT ;  /* 0x0000000806007c0c */ /* 0x000fc4000bf46270 */
[----:B------:R-:W-:Y:S01]  /*2450*/  IMAD.WIDE R102, R232, 0x2, R126 ;  /* 0x00000002e8667825 */ /* 0x000fe200078e027e */
[----:B------:R-:W-:Y:S01]  /*2460*/  PRMT R176, RZ, 0x7610, R176 ;  /* 0x00007610ffb07816 */ /* 0x000fe200000000b0 */
[----:B------:R0:W2:Y:S02]  /*2470*/  @!P1 LDG.E.U16 R151, desc[UR10][R88.64] ;  /* 0x0000000a58979981 */ /* 0x0000a4000c1e1500 */
[----:B------:R-:W-:Y:S01]  /*2480*/  IMAD.WIDE R110, R233, 0x2, R126 ;  /* 0x00000002e96e7825 */ /* 0x000fe200078e027e */
[----:B------:R-:W-:Y:S01]  /*2490*/  PRMT R104, RZ, 0x7610, R104 ;  /* 0x00007610ff687816 */ /* 0x000fe20000000068 */
[----:B------:R0:W2:Y:S01]  /*24a0*/  @!P3 LDG.E.U16 R91, desc[UR10][R102.64] ;  /* 0x0000000a665bb981 */ /* 0x0000a2000c1e1500 */
[----:B------:R-:W-:Y:S01]  /*24b0*/  PRMT R175, RZ, 0x7610, R175 ;  /* 0x00007610ffaf7816 */ /* 0x000fe200000000af */
[--C-:B------:R-:W-:Y:S01]  /*24c0*/  IMAD.WIDE R86, R229, 0x2, R126.reuse ;  /* 0x00000002e5567825 */ /* 0x100fe200078e027e */
[----:B------:R-:W-:Y:S01]  /*24d0*/  ISETP.GE.AND P1, PT, R5, UR8, PT ;  /* 0x0000000805007c0c */ /* 0x000fe2000bf26270 */
[----:B------:R-:W2:Y:S01]  /*24e0*/  @!P4 LDG.E.U16 R176, desc[UR10][R110.64] ;  /* 0x0000000a6eb0c981 */ /* 0x000ea2000c1e1500 */
[----:B------:R-:W-:Y:S01]  /*24f0*/  ISETP.GE.AND P3, PT, R7, UR8, PT ;  /* 0x0000000807007c0c */ /* 0x000fe2000bf66270 */
[----:B0-----:R-:W-:Y:S01]  /*2500*/  IMAD.WIDE R100, R236, 0x2, R126 ;  /* 0x00000002ec647825 */ /* 0x001fe200078e027e */
[----:B------:R-:W-:Y:S01]  /*2510*/  PRMT R90, RZ, 0x7610, R90 ;  /* 0x00007610ff5a7816 */ /* 0x000fe2000000005a */
[----:B------:R0:W2:Y:S01]  /*2520*/  @!P0 LDG.E.U16 R177, desc[UR10][R86.64] ;  /* 0x0000000a56b18981 */ /* 0x0000a2000c1e1500 */
[----:B------:R-:W-:-:S02]  /*2530*/  ISETP.GE.AND P0, PT, R4, UR8, PT ;  /* 0x0000000804007c0c */ /* 0x000fc4000bf06270 */
[----:B------:R-:W-:Y:S02]  /*2540*/  PRMT R150, RZ, 0x7610, R150 ;  /* 0x00007610ff967816 */ /* 0x000fe40000000096 */
[----:B------:R-:W-:Y:S01]  /*2550*/  PRMT R154, RZ, 0x7610, R154 ;  /* 0x00007610ff9a7816 */ /* 0x000fe2000000009a */
[----:B------:R-:W2:Y:S01]  /*2560*/  @!P2 LDG.E.U16 R90, desc[UR10][R100.64] ;  /* 0x0000000a645aa981 */ /* 0x000ea2000c1e1500 */
[----:B------:R-:W-:Y:S01]  /*2570*/  ISETP.GE.AND P4, PT, R8, UR8, PT ;  /* 0x0000000808007c0c */ /* 0x000fe2000bf86270 */
[--C-:B------:R-:W-:Y:S01]  /*2580*/  IMAD.WIDE R88, R235, 0x2, R126.reuse ;  /* 0x00000002eb587825 */ /* 0x100fe200078e027e */
[----:B------:R-:W-:Y:S01]  /*2590*/  ISETP.GE.AND P2, PT, R9, UR8, PT ;  /* 0x0000000809007c0c */ /* 0x000fe2000bf46270 */
[----:B------:R-:W1:Y:S02]  /*25a0*/  LDC R215, c[0x0][0x3a8] ;  /* 0x0000ea00ffd77b82 */ /* 0x000e640000000800 */
[--C-:B------:R-:W-:Y:S01]  /*25b0*/  IMAD.WIDE R102, R237, 0x2, R126.reuse ;  /* 0x00000002ed667825 */ /* 0x100fe200078e027e */
[----:B------:R-:W2:Y:S03]  /*25c0*/  @!P1 LDG.E.U16 R104, desc[UR10][R88.64] ;  /* 0x0000000a58689981 */ /* 0x000ea6000c1e1500 */
[----:B0-----:R-:W-:Y:S01]  /*25d0*/  IMAD.WIDE R86, R234, 0x2, R126 ;  /* 0x00000002ea567825 */ /* 0x001fe200078e027e */
[----:B------:R0:W2:Y:S01]  /*25e0*/  @!P3 LDG.E.U16 R175, desc[UR10][R102.64] ;  /* 0x0000000a66afb981 */ /* 0x0000a2000c1e1500 */
[----:B------:R-:W-:-:S02]  /*25f0*/  ISETP.GE.AND P1, PT, R13, UR8, PT ;  /* 0x000000080d007c0c */ /* 0x000fc4000bf26270 */
[----:B------:R-:W-:Y:S01]  /*2600*/  IMAD.WIDE R110, R239, 0x2, R126 ;  /* 0x00000002ef6e7825 */ /* 0x000fe200078e027e */
[----:B------:R0:W2:Y:S01]  /*2610*/  @!P0 LDG.E.U16 R150, desc[UR10][R86.64] ;  /* 0x0000000a56968981 */ /* 0x0000a2000c1e1500 */
[----:B------:R-:W-:-:S03]  /*2620*/  ISETP.GE.AND P3, PT, R10, UR8, PT ;  /* 0x000000080a007c0c */ /* 0x000fc6000bf66270 */
[----:B------:R0:W2:Y:S02]  /*2630*/  @!P4 LDG.E.U16 R154, desc[UR10][R110.64] ;  /* 0x0000000a6e9ac981 */ /* 0x0000a4000c1e1500 */
[----:B0-----:R-:W-:Y:S01]  /*2640*/  PRMT R103, RZ, 0x7610, R103 ;  /* 0x00007610ff677816 */ /* 0x001fe20000000067 */
[----:B------:R-:W-:Y:S01]  /*2650*/  IMAD.WIDE R86, R240, 0x2, R126 ;  /* 0x00000002f0567825 */ /* 0x000fe200078e027e */
[----:B------:R-:W-:Y:S02]  /*2660*/  ISETP.GE.AND P4, PT, R11, UR8, PT ;  /* 0x000000080b007c0c */ /* 0x000fe4000bf86270 */
[----:B------:R-:W-:Y:S02]  /*2670*/  ISETP.GE.AND P0, PT, R14, UR8, PT ;  /* 0x000000080e007c0c */ /* 0x000fe4000bf06270 */
[----:B------:R0:W2:Y:S01]  /*2680*/  @!P2 LDG.E.U16 R103, desc[UR10][R86.64] ;  /* 0x0000000a5667a981 */ /* 0x0000a2000c1e1500 */
[----:B------:R-:W-:Y:S01]  /*2690*/  PRMT R102, RZ, 0x7610, R102 ;  /* 0x00007610ff667816 */ /* 0x000fe20000000066 */
[----:B------:R-:W-:Y:S01]  /*26a0*/  IMAD.WIDE R100, R241, 0x2, R126 ;  /* 0x00000002f1647825 */ /* 0x000fe200078e027e */
[----:B------:R-:W-:-:S02]  /*26b0*/  PRMT R89, RZ, 0x7610, R89 ;  /* 0x00007610ff597816 */ /* 0x000fc40000000059 */
[----:B------:R-:W-:Y:S01]  /*26c0*/  PRMT R169, RZ, 0x7610, R169 ;  /* 0x00007610ffa97816 */ /* 0x000fe200000000a9 */
[----:B------:R-:W-:Y:S01]  /*26d0*/  IMAD.WIDE R110, R242, 0x2, R126 ;  /* 0x00000002f26e7825 */ /* 0x000fe200078e027e */
[----:B------:R-:W-:Y:S02]  /*26e0*/  PRMT R88, RZ, 0x7610, R88 ;  /* 0x00007610ff587816 */ /* 0x000fe40000000058 */
[----:B------:R1:W2:Y:S01]  /*26f0*/  @!P3 LDG.E.U16 R89, desc[UR10][R100.64] ;  /* 0x0000000a6459b981 */ /* 0x0002a2000c1e1500 */
[--C-:B0-----:R-:W-:Y:S01]  /*2700*/  IMAD.WIDE R86, R244, 0x2, R126.reuse ;  /* 0x00000002f4567825 */ /* 0x101fe200078e027e */
[----:B------:R-:W-:Y:S02]  /*2710*/  ISETP.GE.AND P5, PT, R12, UR8, PT ;  /* 0x000000080c007c0c */ /* 0x000fe4000bfa6270 */
[----:B------:R-:W2:Y:S04]  /*2720*/  @!P4 LDG.E.U16 R169, desc[UR10][R110.64] ;  /* 0x0000000a6ea9c981 */ /* 0x000ea8000c1e1500 */
[----:B------:R-:W2:Y:S01]  /*2730*/  @!P1 LDG.E.U16 R102, desc[UR10][R86.64] ;  /* 0x0000000a56669981 */ /* 0x000ea2000c1e1500 */
[----:B------:R-:W-:Y:S01]  /*2740*/  ISETP.GE.AND P1, PT, R17, UR8, PT ;  /* 0x0000000811007c0c */ /* 0x000fe2000bf26270 */
[----:B-1----:R-:W-:Y:S01]  /*2750*/  IMAD.WIDE R100, R245, 0x2, R126 ;  /* 0x00000002f5647825 */ /* 0x002fe200078e027e */
[----:B------:R-:W-:-:S02]  /*2760*/  ISETP.GE.AND P2, PT, R15, UR8, PT ;  /* 0x000000080f007c0c */ /* 0x000fc4000bf46270 */
[----:B------:R-:W-:Y:S02]  /*2770*/  ISETP.GE.AND P4, PT, R19, UR8, PT ;  /* 0x0000000813007c0c */ /* 0x000fe4000bf86270 */
[----:B------:R0:W2:Y:S01]  /*2780*/  @!P0 LDG.E.U16 R88, desc[UR10][R100.64] ;  /* 0x0000000a64588981 */ /* 0x0000a2000c1e1500 */
[----:B------:R-:W-:Y:S01]  /*2790*/  IMAD.WIDE R160, R248, 0x2, R126 ;  /* 0x00000002f8a07825 */ /* 0x000fe200078e027e */
[----:B------:R-:W-:Y:S02]  /*27a0*/  ISETP.GE.AND P3, PT, R16, UR8, PT ;  /* 0x0000000810007c0c */ /* 0x000fe4000bf66270 */
[----:B------:R-:W-:Y:S02]  /*27b0*/  PRMT R156, RZ, 0x7610, R156 ;  /* 0x00007610ff9c7816 */ /* 0x000fe4000000009c */
[----:B0-----:R-:W-:Y:S01]  /*27c0*/  PRMT R101, RZ, 0x7610, R101 ;  /* 0x00007610ff657816 */ /* 0x001fe20000000065 */
[----:B------:R-:W-:Y:S01]  /*27d0*/  IMAD.WIDE R152, R243, 0x2, R126 ;  /* 0x00000002f3987825 */ /* 0x000fe200078e027e */
[----:B------:R-:W-:-:S02]  /*27e0*/  PRMT R159, RZ, 0x7610, R159 ;  /* 0x00007610ff9f7816 */ /* 0x000fc4000000009f */
[----:B------:R-:W-:Y:S01]  /*27f0*/  PRMT R158, RZ, 0x7610, R158 ;  /* 0x00007610ff9e7816 */ /* 0x000fe2000000009e */
[----:B------:R-:W-:Y:S01]  /*2800*/  IMAD.WIDE R86, R246, 0x2, R126 ;  /* 0x00000002f6567825 */ /* 0x000fe200078e027e */
[----:B------:R0:W2:Y:S03]  /*2810*/  @!P1 LDG.E.U16 R101, desc[UR10][R160.64] ;  /* 0x0000000aa0659981 */ /* 0x0000a6000c1e1500 */
[----:B------:R-:W-:Y:S01]  /*2820*/  IMAD R164, R22, R164, RZ ;  /* 0x000000a416a47224 */ /* 0x000fe200078e02ff */
[----:B------:R1:W2:Y:S01]  /*2830*/  @!P5 LDG.E.U16 R156, desc[UR10][R152.64] ;  /* 0x0000000a989cd981 */ /* 0x0002a2000c1e1500 */
[----:B------:R-:W-:-:S03]  /*2840*/  PRMT R110, RZ, 0x7610, R110 ;  /* 0x00007610ff6e7816 */ /* 0x000fc6000000006e */
[----:B------:R-:W2:Y:S01]  /*2850*/  @!P2 LDG.E.U16 R159, desc[UR10][R86.64] ;  /* 0x0000000a569fa981 */ /* 0x000ea2000c1e1500 */
[----:B0-----:R-:W-:Y:S01]  /*2860*/  IMAD.WIDE R160, R250, 0x2, R126 ;  /* 0x00000002faa07825 */ /* 0x001fe200078e027e */
[----:B------:R-:W-:-:S03]  /*2870*/  ISETP.GE.AND P2, PT, R20, UR8, PT ;  /* 0x0000000814007c0c */ /* 0x000fc6000bf46270 */
[----:B-1----:R-:W-:Y:S01]  /*2880*/  IMAD.WIDE R152, R247, 0x2, R126 ;  /* 0x00000002f7987825 */ /* 0x002fe200078e027e */
[----:B------:R0:W2:Y:S01]  /*2890*/  @!P4 LDG.E.U16 R158, desc[UR10][R160.64] ;  /* 0x0000000aa09ec981 */ /* 0x0000a2000c1e1500 */
[----:B------:R-:W-:-:S03]  /*28a0*/  PRMT R111, RZ, 0x7610, R111 ;  /* 0x00007610ff6f7816 */ /* 0x000fc6000000006f */
[----:B------:R1:W2:Y:S01]  /*28b0*/  @!P3 LDG.E.U16 R110, desc[UR10][R152.64] ;  /* 0x0000000a986eb981 */ /* 0x0002a2000c1e1500 */
[----:B------:R-:W-:Y:S01]  /*28c0*/  ISETP.GE.AND P3, PT, R23, UR8, PT ;  /* 0x0000000817007c0c */ /* 0x000fe2000bf66270 */
[--C-:B0-----:R-:W-:Y:S02]  /*28d0*/  IMAD.WIDE R160, R164, 0x2, R126.reuse ;  /* 0x00000002a4a07825 */ /* 0x101fe400078e027e */
[----:B------:R-:W0:Y:S01]  /*28e0*/  LDC R164, c[0x0][0x3a8] ;  /* 0x0000ea00ffa47b82 */ /* 0x000e220000000800 */
[----:B------:R-:W-:Y:S01]  /*28f0*/  ISETP.GE.AND P0, PT, R18, UR8, PT ;  /* 0x0000000812007c0c */ /* 0x000fe2000bf06270 */
[----:B------:R-:W-:Y:S01]  /*2900*/  IMAD.WIDE R162, R251, 0x2, R126 ;  /* 0x00000002fba27825 */ /* 0x000fe200078e027e */
[----:B------:R-:W-:-:S03]  /*2910*/  PRMT R157, RZ, 0x7610, R157 ;  /* 0x00007610ff9d7816 */ /* 0x000fc6000000009d */
[----:B------:R-:W-:Y:S01]  /*2920*/  IMAD R165, R23, R165, RZ ;  /* 0x000000a517a57224 */ /* 0x000fe200078e02ff */
[----:B------:R1:W2:Y:S01]  /*2930*/  @!P2 LDG.E.U16 R111, desc[UR10][R162.64] ;  /* 0x0000000aa26fa981 */ /* 0x0002a2000c1e1500 */
[----:B------:R-:W-:Y:S01]  /*2940*/  ISETP.GE.AND P1, PT, R21, UR8, PT ;  /* 0x0000000815007c0c */ /* 0x000fe2000bf26270 */
[----:B------:R-:W-:Y:S01]  /*2950*/  IMAD R198, R26, R198, RZ ;  /* 0x000000c61ac67224 */ /* 0x000fe200078e02ff */
[----:B------:R-:W-:Y:S01]  /*2960*/  PRMT R87, RZ, 0x7610, R87 ;  /* 0x00007610ff577816 */ /* 0x000fe20000000057 */
[----:B-1----:R-:W-:-:S04]  /*2970*/  IMAD.WIDE R152, R249, 0x2, R126 ;  /* 0x00000002f9987825 */ /* 0x002fc800078e027e */
[----:B------:R-:W-:Y:S01]  /*2980*/  IMAD.WIDE R162, R165, 0x2, R126 ;  /* 0x00000002a5a27825 */ /* 0x000fe200078e027e */
[----:B------:R1:W2:Y:S01]  /*2990*/  @!P0 LDG.E.U16 R87, desc[UR10][R152.64] ;  /* 0x0000000a98578981 */ /* 0x0002a2000c1e1500 */
[----:B------:R-:W-:-:S03]  /*29a0*/  ISETP.GE.AND P2, PT, R24, UR8, PT ;  /* 0x0000000818007c0c */ /* 0x000fc6000bf46270 */
[----:B------:R0:W2:Y:S01]  /*29b0*/  @!P3 LDG.E.U16 R157, desc[UR10][R162.64] ;  /* 0x0000000aa29db981 */ /* 0x0000a2000c1e1500 */
[----:B------:R-:W-:Y:S01]  /*29c0*/  PRMT R100, RZ, 0x7610, R100 ;  /* 0x00007610ff647816 */ /* 0x000fe20000000064 */
[----:B0-----:R-:W-:Y:S02]  /*29d0*/  IMAD R164, R24, R164, RZ ;  /* 0x000000a418a47224 */ /* 0x001fe400078e02ff */
[----:B-1----:R-:W-:-:S04]  /*29e0*/  IMAD.WIDE R152, R252, 0x2, R126 ;  /* 0x00000002fc987825 */ /* 0x002fc800078e027e */
[--C-:B------:R-:W-:Y:S01]  /*29f0*/  IMAD.WIDE R162, R198, 0x2, R126.reuse ;  /* 0x00000002c6a27825 */ /* 0x100fe200078e027e */
[----:B------:R0:W2:Y:S01]  /*2a00*/  @!P1 LDG.E.U16 R100, desc[UR10][R152.64] ;  /* 0x0000000a98649981 */ /* 0x0000a2000c1e1500 */
[----:B------:R-:W1:Y:S02]  /*2a10*/  LDC R198, c[0x0][0x3a8] ;  /* 0x0000ea00ffc67b82 */ /* 0x000e640000000800 */
[----:B------:R-:W-:Y:S01]  /*2a20*/  IMAD.WIDE R164, R164, 0x2, R126 ;  /* 0x00000002a4a47825 */ /* 0x000fe200078e027e */
[----:B0-----:R-:W-:-:S03]  /*2a30*/  PRMT R152, RZ, 0x7610, R152 ;  /* 0x00007610ff987816 */ /* 0x001fc60000000098 */
[----:B------:R-:W-:-:S03]  /*2a40*/  IMAD R167, R27, R167, RZ ;  /* 0x000000a71ba77224 */ /* 0x000fc600078e02ff */
[----:B------:R0:W2:Y:S01]  /*2a50*/  @!P2 LDG.E.U16 R152, desc[UR10][R164.64] ;  /* 0x0000000aa498a981 */ /* 0x0000a2000c1e1500 */
[----:B------:R-:W-:Y:S02]  /*2a60*/  ISETP.GE.AND P2, PT, R27, UR8, PT ;  /* 0x000000081b007c0c */ /* 0x000fe4000bf46270 */
[----:B------:R-:W-:Y:S01]  /*2a70*/  PRMT R168, RZ, 0x7610, R168 ;  /* 0x00007610ffa87816 */ /* 0x000fe200000000a8 */
[----:B-1----:R-:W-:Y:S02]  /*2a80*/  IMAD R198, R29, R198, RZ ;  /* 0x000000c61dc67224 */ /* 0x002fe400078e02ff */
[----:B0-----:R-:W-:-:S08]  /*2a90*/  IMAD.WIDE R164, R167, 0x2, R126 ;  /* 0x00000002a7a47825 */ /* 0x001fd000078e027e */
[----:B------:R0:W2:Y:S01]  /*2aa0*/  @!P2 LDG.E.U16 R168, desc[UR10][R164.64] ;  /* 0x0000000aa4a8a981 */ /* 0x0000a2000c1e1500 */
[----:B------:R-:W-:Y:S01]  /*2ab0*/  ISETP.GE.AND P0, PT, R22, UR8, PT ;  /* 0x0000000816007c0c */ /* 0x000fe2000bf06270 */
[----:B0-----:R-:W-:Y:S02]  /*2ac0*/  IMAD.WIDE R164, R198, 0x2, R126 ;  /* 0x00000002c6a47825 */ /* 0x001fe400078e027e */
[----:B------:R-:W0:Y:S01]  /*2ad0*/  LDC R198, c[0x0][0x3a8] ;  /* 0x0000ea00ffc67b82 */ /* 0x000e220000000800 */
[----:B------:R-:W-:Y:S01]  /*2ae0*/  PRMT R86, RZ, 0x7610, R86 ;  /* 0x00007610ff567816 */ /* 0x000fe20000000056 */
[----:B------:R-:W-:Y:S01]  /*2af0*/  IMAD R166, R25, R166, RZ ;  /* 0x000000a619a67224 */ /* 0x000fe200078e02ff */
[----:B------:R-:W-:-:S07]  /*2b00*/  ISETP.GE.AND P1, PT, R26, UR8, PT ;  /* 0x000000081a007c0c */ /* 0x000fce000bf26270 */
[----:B------:R1:W2:Y:S01]  /*2b10*/  @!P0 LDG.E.U16 R86, desc[UR10][R160.64] ;  /* 0x0000000aa0568981 */ /* 0x0002a2000c1e1500 */
[----:B------:R-:W-:-:S06]  /*2b20*/  PRMT R85, RZ, 0x7610, R85 ;  /* 0x00007610ff557816 */ /* 0x000fcc0000000055 */
[----:B------:R0:W2:Y:S01]  /*2b30*/  @!P1 LDG.E.U16 R85, desc[UR10][R162.64] ;  /* 0x0000000aa2559981 */ /* 0x0000a2000c1e1500 */
[----:B-1----:R-:W-:Y:S02]  /*2b40*/  IMAD.WIDE R160, R166, 0x2, R126 ;  /* 0x00000002a6a07825 */ /* 0x002fe400078e027e */
[----:B------:R-:W1:Y:S02]  /*2b50*/  LDC R166, c[0x0][0x3a8] ;  /* 0x0000ea00ffa67b82 */ /* 0x000e640000000800 */
[----:B0-----:R-:W-:-:S04]  /*2b60*/  IMAD R198, R128, R198, RZ ;  /* 0x000000c680c67224 */ /* 0x001fc800078e02ff */
[----:B------:R-:W-:Y:S02]  /*2b70*/  IMAD.WIDE R162, R198, 0x2, R126 ;  /* 0x00000002c6a27825 */ /* 0x000fe400078e027e */
[----:B------:R-:W0:Y:S01]  /*2b80*/  LDC R198, c[0x0][0x3a8] ;  /* 0x0000ea00ffc67b82 */ /* 0x000e220000000800 */
[C---:B------:R-:W-:Y:S02]  /*2b90*/  ISETP.GE.AND P3, PT, R28.reuse, UR8, PT ;  /* 0x000000081c007c0c */ /* 0x040fe4000bf66270 */
[----:B------:R-:W-:Y:S02]  /*2ba0*/  PRMT R153, RZ, 0x7610, R153 ;  /* 0x00007610ff997816 */ /* 0x000fe40000000099 */
[----:B------:R-:W-:Y:S01]  /*2bb0*/  ISETP.GE.AND P1, PT, R29, UR8, PT ;  /* 0x000000081d007c0c */ /* 0x000fe2000bf26270 */
[----:B-1----:R-:W-:-:S04]  /*2bc0*/  IMAD R166, R28, R166, RZ ;  /* 0x000000a61ca67224 */ /* 0x002fc800078e02ff */
[----:B------:R-:W-:-:S05]  /*2bd0*/  IMAD.WIDE R166, R166, 0x2, R126 ;  /* 0x00000002a6a67825 */ /* 0x000fca00078e027e */
[----:B------:R1:W2:Y:S01]  /*2be0*/  @!P3 LDG.E.U16 R153, desc[UR10][R166.64] ;  /* 0x0000000aa699b981 */ /* 0x0002a2000c1e1500 */
[----:B0-----:R-:W-:Y:S01]  /*2bf0*/  IMAD R198, R130, R198, RZ ;  /* 0x000000c682c67224 */ /* 0x001fe200078e02ff */
[----:B-1----:R-:W-:-:S06]  /*2c00*/  PRMT R166, RZ, 0x7610, R166 ;  /* 0x00007610ffa67816 */ /* 0x002fcc00000000a6 */
[----:B------:R0:W2:Y:S02]  /*2c10*/  @!P1 LDG.E.U16 R166, desc[UR10][R164.64] ;  /* 0x0000000aa4a69981 */ /* 0x0000a4000c1e1500 */
[----:B0-----:R-:W-:Y:S02]  /*2c20*/  IMAD.WIDE R164, R198, 0x2, R126 ;  /* 0x00000002c6a47825 */ /* 0x001fe400078e027e */
[----:B------:R-:W0:Y:S01]  /*2c30*/  LDC R198, c[0x0][0x3a8] ;  /* 0x0000ea00ffc67b82 */ /* 0x000e220000000800 */
[----:B------:R-:W-:Y:S02]  /*2c40*/  ISETP.GE.AND P0, PT, R25, UR8, PT ;  /* 0x0000000819007c0c */ /* 0x000fe4000bf06270 */
[C---:B------:R-:W-:Y:S02]  /*2c50*/  ISETP.GE.AND P3, PT, R129.reuse, UR8, PT ;  /* 0x0000000881007c0c */ /* 0x040fe4000bf66270 */
[----:B------:R-:W-:Y:S01]  /*2c60*/  PRMT R99, RZ, 0x7610, R99 ;  /* 0x00007610ff637816 */ /* 0x000fe20000000063 */
[----:B------:R-:W-:Y:S01]  /*2c70*/  IMAD R215, R129, R215, RZ ;  /* 0x000000d781d77224 */ /* 0x000fe200078e02ff */
[----:B------:R-:W-:-:S07]  /*2c80*/  PRMT R170, RZ, 0x7610, R170 ;  /* 0x00007610ffaa7816 */ /* 0x000fce00000000aa */
[----:B------:R1:W2:Y:S02]  /*2c90*/  @!P0 LDG.E.U16 R99, desc[UR10][R160.64] ;  /* 0x0000000aa0638981 */ /* 0x0002a4000c1e1500 */
[--C-:B-1----:R-:W-:Y:S01]  /*2ca0*/  IMAD.WIDE R160, R215, 0x2, R126.reuse ;  /* 0x00000002d7a07825 */ /* 0x102fe200078e027e */
[----:B------:R-:W-:Y:S01]  /*2cb0*/  ISETP.GE.AND P2, PT, R128, UR8, PT ;  /* 0x0000000880007c0c */ /* 0x000fe2000bf46270 */
[----:B------:R-:W1:Y:S02]  /*2cc0*/  LDC R215, c[0x0][0x3a8] ;  /* 0x0000ea00ffd77b82 */ /* 0x000e640000000800 */
[----:B0-----:R-:W-:Y:S01]  /*2cd0*/  IMAD R198, R131, R198, RZ ;  /* 0x000000c683c67224 */ /* 0x001fe200078e02ff */
[----:B------:R0:W2:Y:S03]  /*2ce0*/  @!P3 LDG.E.U16 R170, desc[UR10][R160.64] ;  /* 0x0000000aa0aab981 */ /* 0x0000a6000c1e1500 */
[----:B0-----:R-:W-:-:S02]  /*2cf0*/  IMAD.WIDE R160, R198, 0x2, R126 ;  /* 0x00000002c6a07825 */ /* 0x001fc400078e027e */
[----:B------:R-:W0:Y:S01]  /*2d00*/  LDC R198, c[0x0][0x3a8] ;  /* 0x0000ea00ffc67b82 */ /* 0x000e220000000800 */
[----:B------:R-:W-:Y:S02]  /*2d10*/  ISETP.GE.AND P4, PT, R130, UR8, PT ;  /* 0x0000000882007c0c */ /* 0x000fe4000bf86270 */
[----:B------:R-:W-:Y:S02]  /*2d20*/  PRMT R167, RZ, 0x7610, R167 ;  /* 0x00007610ffa77816 */ /* 0x000fe400000000a7 */
[----:B------:R-:W-:-:S04]  /*2d30*/  PRMT R171, RZ, 0x7610, R171 ;  /* 0x00007610ffab7816 */ /* 0x000fc800000000ab */
[----:B------:R1:W2:Y:S05]  /*2d40*/  @!P2 LDG.E.U16 R167, desc[UR10][R162.64] ;  /* 0x0000000aa2a7a981 */ /* 0x0002aa000c1e1500 */
[----:B------:R0:W2:Y:S01]  /*2d50*/  @!P4 LDG.E.U16 R171, desc[UR10][R164.64] ;  /* 0x0000000aa4abc981 */ /* 0x0000a2000c1e1500 */
[----:B-1----:R-:W1:Y:S01]  /*2d60*/  LDC R163, c[0x0][0x3a8] ;  /* 0x0000ea00ffa37b82 */ /* 0x002e620000000800 */
[----:B0-----:R-:W-:-:S04]  /*2d70*/  IMAD R198, R134, R198, RZ ;  /* 0x000000c686c67224 */ /* 0x001fc800078e02ff */
[----:B------:R-:W-:-:S03]  /*2d80*/  IMAD.WIDE R164, R198, 0x2, R126 ;  /* 0x00000002c6a47825 */ /* 0x000fc600078e027e */
[----:B------:R-:W0:Y:S01]  /*2d90*/  LDC R198, c[0x0][0x3a8] ;  /* 0x0000ea00ffc67b82 */ /* 0x000e220000000800 */
[----:B------:R-:W-:Y:S02]  /*2da0*/  ISETP.GE.AND P0, PT, R131, UR8, PT ;  /* 0x0000000883007c0c */ /* 0x000fe4000bf06270 */
[----:B------:R-:W-:Y:S02]  /*2db0*/  PRMT R172, RZ, 0x7610, R172 ;  /* 0x00007610ffac7816 */ /* 0x000fe400000000ac */
[C---:B------:R-:W-:Y:S01]  /*2dc0*/  ISETP.GE.AND P2, PT, R133.reuse, UR8, PT ;  /* 0x0000000885007c0c */ /* 0x040fe2000bf46270 */
[----:B------:R-:W-:Y:S01]  /*2dd0*/  IMAD R215, R133, R215, RZ ;  /* 0x000000d785d77224 */ /* 0x000fe200078e02ff */
[----:B------:R-:W-:Y:S01]  /*2de0*/  PRMT R182, RZ, 0x7610, R182 ;  /* 0x00007610ffb67816 */ /* 0x000fe200000000b6 */
[----:B-1----:R-:W-:-:S06]  /*2df0*/  IMAD R163, R132, R163, RZ ;  /* 0x000000a384a37224 */ /* 0x002fcc00078e02ff */
[----:B------:R1:W2:Y:S02]  /*2e00*/  @!P0 LDG.E.U16 R172, desc[UR10][R160.64] ;  /* 0x0000000aa0ac8981 */ /* 0x0002a4000c1e1500 */
[----:B-1----:R-:W-:-:S04]  /*2e10*/  IMAD.WIDE R160, R163, 0x2, R126 ;  /* 0x00000002a3a07825 */ /* 0x002fc800078e027e */
[--C-:B------:R-:W-:Y:S02]  /*2e20*/  IMAD.WIDE R162, R215, 0x2, R126.reuse ;  /* 0x00000002d7a27825 */ /* 0x100fe400078e027e */
[----:B------:R-:W1:Y:S02]  /*2e30*/  LDC R215, c[0x0][0x3a8] ;  /* 0x0000ea00ffd77b82 */ /* 0x000e640000000800 */
[----:B0-----:R-:W-:Y:S01]  /*2e40*/  IMAD R198, R136, R198, RZ ;  /* 0x000000c688c67224 */ /* 0x001fe200078e02ff */
[----:B------:R0:W2:Y:S01]  /*2e50*/  @!P2 LDG.E.U16 R182, desc[UR10][R162.64] ;  /* 0x0000000aa2b6a981 */ /* 0x0000a2000c1e1500 */
[----:B------:R-:W-:Y:S02]  /*2e60*/  ISETP.GE.AND P3, PT, R134, UR8, PT ;  /* 0x0000000886007c0c */ /* 0x000fe4000bf66270 */
[----:B0-----:R-:W-:Y:S02]  /*2e70*/  IMAD.WIDE R162, R198, 0x2, R126 ;  /* 0x00000002c6a27825 */ /* 0x001fe400078e027e */
[----:B------:R-:W0:Y:S01]  /*2e80*/  LDC R198, c[0x0][0x3a8] ;  /* 0x0000ea00ffc67b82 */ /* 0x000e220000000800 */
[----:B------:R-:W-:-:S02]  /*2e90*/  ISETP.GE.AND P1, PT, R132, UR8, PT ;  /* 0x0000000884007c0c */ /* 0x000fc4000bf26270 */
[C---:B------:R-:W-:Y:S02]  /*2ea0*/  ISETP.GE.AND P0, PT, R135.reuse, UR8, PT ;  /* 0x0000000887007c0c */ /* 0x040fe4000bf06270 */
[----:B------:R-:W-:Y:S02]  /*2eb0*/  PRMT R174, RZ, 0x7610, R174 ;  /* 0x00007610ffae7816 */ /* 0x000fe400000000ae */
[----:B------:R-:W-:Y:S01]  /*2ec0*/  PRMT R173, RZ, 0x7610, R173 ;  /* 0x00007610ffad7816 */ /* 0x000fe200000000ad */
[----:B-1----:R-:W-:-:S03]  /*2ed0*/  IMAD R215, R135, R215, RZ ;  /* 0x000000d787d77224 */ /* 0x002fc600078e02ff */
[----:B------:R1:W2:Y:S04]  /*2ee0*/  @!P3 LDG.E.U16 R174, desc[UR10][R164.64] ;  /* 0x0000000aa4aeb981 */ /* 0x0002a8000c1e1500 */
[----:B------:R0:W2:Y:S01]  /*2ef0*/  @!P1 LDG.E.U16 R173, desc[UR10][R160.64] ;  /* 0x0000000aa0ad9981 */ /* 0x0000a2000c1e1500 */
[----:B-1----:R-:W-:Y:S01]  /*2f00*/  PRMT R165, RZ, 0x7610, R165 ;  /* 0x00007610ffa57816 */ /* 0x002fe200000000a5 */
[----:B0-----:R-:W-:Y:S02]  /*2f10*/  IMAD R198, R137, R198, RZ ;  /* 0x000000c689c67224 */ /* 0x001fe400078e02ff */
[----:B------:R-:W-:-:S05]  /*2f20*/  IMAD.WIDE R160, R215, 0x2, R126 ;  /* 0x00000002d7a07825 */ /* 0x000fca00078e027e */
[----:B------:R0:W2:Y:S01]  /*2f30*/  @!P0 LDG.E.U16 R165, desc[UR10][R160.64] ;  /* 0x0000000aa0a58981 */ /* 0x0000a2000c1e1500 */
[----:B------:R-:W-:Y:S01]  /*2f40*/  ISETP.GE.AND P4, PT, R136, UR8, PT ;  /* 0x0000000888007c0c */ /* 0x000fe2000bf86270 */
[----:B0-----:R-:W-:Y:S02]  /*2f50*/  IMAD.WIDE R160, R198, 0x2, R126 ;  /* 0x00000002c6a07825 */ /* 0x001fe400078e027e */
[----:B------:R-:W0:Y:S01]  /*2f60*/  LDC R198, c[0x0][0x3a8] ;  /* 0x0000ea00ffc67b82 */ /* 0x000e220000000800 */
[----:B------:R-:W-:Y:S02]  /*2f70*/  ISETP.GE.AND P1, PT, R137, UR8, PT ;  /* 0x0000000889007c0c */ /* 0x000fe4000bf26270 */
[----:B------:R-:W-:Y:S02]  /*2f80*/  PRMT R164, RZ, 0x7610, R164 ;  /* 0x00007610ffa47816 */ /* 0x000fe400000000a4 */
[----:B------:R-:W-:Y:S02]  /*2f90*/  ISETP.GE.AND P0, PT, R138, UR8, PT ;  /* 0x000000088a007c0c */ /* 0x000fe4000bf06270 */
[----:B------:R-:W-:-:S03]  /*2fa0*/  PRMT R194, RZ, 0x7610, R194 ;  /* 0x00007610ffc27816 */ /* 0x000fc600000000c2 */
[----:B------:R1:W2:Y:S04]  /*2fb0*/  @!P4 LDG.E.U16 R164, desc[UR10][R162.64] ;  /* 0x0000000aa2a4c981 */ /* 0x0002a8000c1e1500 */
[----:B------:R0:W2:Y:S01]  /*2fc0*/  @!P1 LDG.E.U16 R194, desc[UR10][R160.64] ;  /* 0x0000000aa0c29981 */ /* 0x0000a2000c1e1500 */
[----:B-1----:R-:W-:Y:S01]  /*2fd0*/  LOP3.LUT R162, R2, 0x6c, RZ, 0xfc, !PT ;  /* 0x0000006c02a27812 */ /* 0x002fe200078efcff */
[----:B0-----:R-:W-:-:S03]  /*2fe0*/  IMAD R198, R138, R198, RZ ;  /* 0x000000c68ac67224 */ /* 0x001fc600078e02ff */
[----:B------:R-:W-:Y:S02]  /*2ff0*/  ISETP.GE.AND P2, PT, R162, UR8, PT ;  /* 0x00000008a2007c0c */ /* 0x000fe4000bf46270 */
[----:B------:R-:W-:Y:S01]  /*3000*/  PRMT R162, RZ, 0x7610, R162 ;  /* 0x00007610ffa27816 */ /* 0x000fe200000000a2 */
[----:B------:R-:W-:Y:S01]  /*3010*/  IMAD.WIDE R160, R198, 0x2, R126 ;  /* 0x00000002c6a07825 */ /* 0x000fe200078e027e */
[----:B------:R-:W-:-:S04]  /*3020*/  LOP3.LUT R163, R2, 0x6e, RZ, 0xfc, !PT ;  /* 0x0000006e02a37812 */ /* 0x000fc800078efcff */
[----:B------:R0:W2:Y:S01]  /*3030*/  @!P0 LDG.E.U16 R162, desc[UR10][R160.64] ;  /* 0x0000000aa0a28981 */ /* 0x0000a2000c1e1500 */
[----:B------:R-:W-:Y:S02]  /*3040*/  ISETP.GE.AND P0, PT, R163, UR8, PT ;  /* 0x00000008a3007c0c */ /* 0x000fe4000bf06270 */
[----:B------:R-:W-:Y:S02]  /*3050*/  PRMT R163, RZ, 0x7610, R163 ;  /* 0x00007610ffa37816 */ /* 0x000fe400000000a3 */
[----:B------:R-:W-:Y:S01]  /*3060*/  PRMT R181, RZ, 0x7610, R181 ;  /* 0x00007610ffb57816 */ /* 0x000fe200000000b5 */
[----:B0-----:R-:W-:-:S05]  /*3070*/  IMAD.WIDE R160, R149, 0x2, R126 ;  /* 0x0000000295a07825 */ /* 0x001fca00078e027e */
[----:B------:R0:W2:Y:S02]  /*3080*/  @!P2 LDG.E.U16 R163, desc[UR10][R160.64] ;  /* 0x0000000aa0a3a981 */ /* 0x0000a4000c1e1500 */
[----:B0-----:R-:W-:-:S05]  /*3090*/  IMAD.WIDE R160, R148, 0x2, R126 ;  /* 0x0000000294a07825 */ /* 0x001fca00078e027e */
[----:B------:R0:W2:Y:S02]  /*30a0*/  @!P0 LDG.E.U16 R181, desc[UR10][R160.64] ;  /* 0x0000000aa0b58981 */ /* 0x0000a4000c1e1500 */
[----:B0-----:R-:W-:-:S04]  /*30b0*/  LOP3.LUT R160, R2, 0x70, RZ, 0xfc, !PT ;  /* 0x0000007002a07812 */ /* 0x001fc800078efcff */
[----:B------:R-:W-:Y:S02]  /*30c0*/  ISETP.GE.AND P0, PT, R160, UR8, PT ;  /* 0x00000008a0007c0c */ /* 0x000fe4000bf06270 */
[----:B------:R-:W-:Y:S02]  /*30d0*/  LOP3.LUT R160, R2, 0x72, RZ, 0xfc, !PT ;  /* 0x0000007202a07812 */ /* 0x000fe400078efcff */
[----:B------:R-:W-:Y:S02]  /*30e0*/  PRMT R199, RZ, 0x7610, R199 ;  /* 0x00007610ffc77816 */ /* 0x000fe400000000c7 */
[----:B------:R-:W-:Y:S01]  /*30f0*/  ISETP.GE.AND P1, PT, R160, UR8, PT ;  /* 0x00000008a0007c0c */ /* 0x000fe2000bf26270 */
[----:B------:R-:W-:Y:S01]  /*3100*/  IMAD.WIDE R160, R147, 0x2, R126 ;  /* 0x0000000293a07825 */ /* 0x000fe200078e027e */
[----:B------:R-:W-:-:S05]  /*3110*/  PRMT R183, RZ, 0x7610, R183 ;  /* 0x00007610ffb77816 */ /* 0x000fca00000000b7 */
[----:B------:R0:W4:Y:S02]  /*3120*/  @!P0 LDG.E.U16 R199, desc[UR10][R160.64] ;  /* 0x0000000aa0c78981 */ /* 0x000124000c1e1500 */
[----:B0-----:R-:W-:-:S05]  /*3130*/  IMAD.WIDE R160, R146, 0x2, R126 ;  /* 0x0000000292a07825 */ /* 0x001fca00078e027e */
[----:B------:R0:W4:Y:S02]  /*3140*/  @!P1 LDG.E.U16 R183, desc[UR10][R160.64] ;  /* 0x0000000aa0b79981 */ /* 0x000124000c1e1500 */
        /* <DEDUP_REMOVED lines=17> */
[----:B------:R0:W4:Y:S01]  /*3260*/  @!P0 LDG.E.U16 R185, desc[UR10][R160.64] ;  /* 0x0000000aa0b98981 */ /* 0x000122000c1e1500 */
[----:B------:R-:W1:Y:S01]  /*3270*/  S2R R215, SR_TID.X ;  /* 0x0000000000d77919 */ /* 0x000e620000002100 */
        /* <DEDUP_REMOVED lines=11> */
[----:B------:R0:W4:Y:S01]  /*3330*/  @!P1 LDG.E.U16 R188, desc[UR10][R160.64] ;  /* 0x0000000aa0bc9981 */ /* 0x000122000c1e1500 */
[----:B-1----:R-:W-:-:S04]  /*3340*/  LOP3.LUT R215, R215, 0x3f, RZ, 0xc0, !PT ;  /* 0x0000003fd7d77812 */ /* 0x002fc800078ec0ff */
[----:B------:R-:W-:Y:S01]  /*3350*/  ISETP.GE.AND P1, PT, R215, UR8, PT ;  /* 0x00000008d7007c0c */ /* 0x000fe2000bf26270 */
[----:B------:R-:W1:Y:S01]  /*3360*/  S2R R198, SR_TID.X ;  /* 0x0000000000c67919 */ /* 0x000e620000002100 */
[----:B------:R-:W-:Y:S02]  /*3370*/  PRMT R189, RZ, 0x7610, R189 ;  /* 0x00007610ffbd7816 */ /* 0x000fe400000000bd */
[----:B0-----:R-:W-:-:S04]  /*3380*/  IADD3 R160, P0, PT, R32, UR4, RZ ;  /* 0x0000000420a07c10 */ /* 0x001fc8000ff1e0ff */
[----:B------:R-:W-:Y:S01]  /*3390*/  IADD3.X R161, PT, PT, R33, UR5, RZ, P0, !PT ;  /* 0x0000000521a17c10 */ /* 0x000fe200087fe4ff */
[----:B------:R-:W-:Y:S01]  /*33a0*/  BAR.SYNC.DEFER_BLOCKING 0x0 ;  /* 0x0000000000007b1d */ /* 0x000fe20000010000 */
[----:B------:R-:W-:Y:S02]  /*33b0*/  PRMT R191, RZ, 0x7610, R191 ;  /* 0x00007610ffbf7816 */ /* 0x000fe400000000bf */
[----:B------:R-:W-:-:S03]  /*33c0*/  PRMT R193, RZ, 0x7610, R193 ;  /* 0x00007610ffc17816 */ /* 0x000fc600000000c1 */
[----:B------:R0:W4:Y:S02]  /*33d0*/  @!P1 LDG.E.U16 R189, desc[UR10][R160.64] ;  /* 0x0000000aa0bd9981 */ /* 0x000124000c1e1500 */
[----:B0-----:R-:W-:-:S04]  /*33e0*/  IADD3 R160, P0, PT, R30, UR4, RZ ;  /* 0x000000041ea07c10 */ /* 0x001fc8000ff1e0ff */
[----:B------:R-:W-:-:S05]  /*33f0*/  IADD3.X R161, PT, PT, R31, UR5, RZ, P0, !PT ;  /* 0x000000051fa17c10 */ /* 0x000fca00087fe4ff */
[----:B------:R0:W4:Y:S02]  /*3400*/  @!P1 LDG.E.U16 R191, desc[UR10][R160.64] ;  /* 0x0000000aa0bf9981 */ /* 0x000124000c1e1500 */
[----:B0-----:R-:W-:-:S04]  /*3410*/  IADD3 R160, P0, PT, R58, UR4, RZ ;  /* 0x000000043aa07c10 */ /* 0x001fc8000ff1e0ff */
[----:B------:R-:W-:-:S05]  /*3420*/  IADD3.X R161, PT, PT, R59, UR5, RZ, P0, !PT ;  /* 0x000000053ba17c10 */ /* 0x000fca00087fe4ff */
[----:B------:R0:W4:Y:S01]  /*3430*/  @!P1 LDG.E.U16 R193, desc[UR10][R160.64] ;  /* 0x0000000aa0c19981 */ /* 0x000122000c1e1500 */
[----:B------:R-:W-:Y:S02]  /*3440*/  PRMT R195, RZ, 0x7610, R195 ;  /* 0x00007610ffc37816 */ /* 0x000fe400000000c3 */
[----:B-1----:R-:W-:Y:S02]  /*3450*/  LOP3.LUT R198, R198, 0x3f, RZ, 0xc0, !PT ;  /* 0x0000003fc6c67812 */ /* 0x002fe400078ec0ff */
[----:B0-----:R-:W-:-:S04]  /*3460*/  IADD3 R160, P0, PT, R46, UR4, RZ ;  /* 0x000000042ea07c10 */ /* 0x001fc8000ff1e0ff */
[----:B------:R-:W-:-:S05]  /*3470*/  IADD3.X R161, PT, PT, R47, UR5, RZ, P0, !PT ;  /* 0x000000052fa17c10 */ /* 0x000fca00087fe4ff */
[----:B------:R0:W4:Y:S01]  /*3480*/  @!P1 LDG.E.U16 R195, desc[UR10][R160.64] ;  /* 0x0000000aa0c39981 */ /* 0x000122000c1e1500 */
[----:B------:R-:W-:Y:S02]  /*3490*/  PRMT R197, RZ, 0x7610, R197 ;  /* 0x00007610ffc57816 */ /* 0x000fe400000000c5 */
[----:B0-----:R-:W-:-:S04]  /*34a0*/  LOP3.LUT R160, R198, 0x40, RZ, 0xfc, !PT ;  /* 0x00000040c6a07812 */ /* 0x001fc800078efcff */
[----:B------:R-:W-:Y:S02]  /*34b0*/  ISETP.GE.AND P0, PT, R160, UR8, PT ;  /* 0x00000008a0007c0c */ /* 0x000fe4000bf06270 */
[----:B------:R-:W-:Y:S01]  /*34c0*/  IADD3 R160, P2, PT, R44, UR4, RZ ;  /* 0x000000042ca07c10 */ /* 0x000fe2000ff5e0ff */
[----:B------:R-:W-:-:S03]  /*34d0*/  IMAD.SHL.U32 R198, R198, 0x2, RZ ;  /* 0x00000002c6c67824 */ /* 0x000fc600078e00ff */
[----:B------:R-:W-:Y:S02]  /*34e0*/  IADD3.X R161, PT, PT, R45, UR5, RZ, P2, !PT ;  /* 0x000000052da17c10 */ /* 0x000fe400097fe4ff */
[----:B---3--:R0:W-:Y:S04]  /*34f0*/  STS.U16 [R198+UR6], R180 ;  /* 0x000000b4c6007988 */ /* 0x0081e80008000406 */
[----:B------:R1:W3:Y:S01]  /*3500*/  @!P1 LDG.E.U16 R197, desc[UR10][R160.64] ;  /* 0x0000000aa0c59981 */ /* 0x0002e2000c1e1500 */
[----:B0-----:R-:W-:Y:S02]  /*3510*/  PRMT R180, RZ, 0x7610, R180 ;  /* 0x00007610ffb47816 */ /* 0x001fe400000000b4 */
[----:B-1----:R-:W-:-:S04]  /*3520*/  IADD3 R160, P2, PT, R42, UR4, RZ ;  /* 0x000000042aa07c10 */ /* 0x002fc8000ff5e0ff */
[----:B------:R-:W-:Y:S01]  /*3530*/  IADD3.X R161, PT, PT, R43, UR5, RZ, P2, !PT ;  /* 0x000000052ba17c10 */ /* 0x000fe200097fe4ff */
[----:B-----5:R0:W-:Y:S04]  /*3540*/  STS.U16 [R198+UR6+0x200], R179 ;  /* 0x000200b3c6007988 */ /* 0x0201e80008000406 */
[----:B------:R1:W5:Y:S01]  /*3550*/  @!P1 LDG.E.U16 R180, desc[UR10][R160.64] ;  /* 0x0000000aa0b49981 */ /* 0x000362000c1e1500 */
[----:B0-----:R-:W-:Y:S02]  /*3560*/  PRMT R179, RZ, 0x7610, R179 ;  /* 0x00007610ffb37816 */ /* 0x001fe400000000b3 */
[----:B-1----:R-:W-:-:S04]  /*3570*/  IADD3 R160, P2, PT, R40, UR4, RZ ;  /* 0x0000000428a07c10 */ /* 0x002fc8000ff5e0ff */
[----:B------:R-:W-:Y:S01]  /*3580*/  IADD3.X R161, PT, PT, R41, UR5, RZ, P2, !PT ;  /* 0x0000000529a17c10 */ /* 0x000fe200097fe4ff */
[----:B--2---:R0:W-:Y:S04]  /*3590*/  STS.U16 [R198+UR6+0x400], R178 ;  /* 0x000400b2c6007988 */ /* 0x0041e80008000406 */
[----:B------:R1:W2:Y:S01]  /*35a0*/  @!P1 LDG.E.U16 R179, desc[UR10][R160.64] ;  /* 0x0000000aa0b39981 */ /* 0x0002a2000c1e1500 */
[----:B0-----:R-:W-:Y:S02]  /*35b0*/  PRMT R178, RZ, 0x7610, R178 ;  /* 0x00007610ffb27816 */ /* 0x001fe400000000b2 */
[----:B-1----:R-:W-:-:S04]  /*35c0*/  IADD3 R160, P2, PT, R38, UR4, RZ ;  /* 0x0000000426a07c10 */ /* 0x002fc8000ff5e0ff */
[----:B------:R-:W-:Y:S01]  /*35d0*/  IADD3.X R161, PT, PT, R39, UR5, RZ, P2, !PT ;  /* 0x0000000527a17c10 */ /* 0x000fe200097fe4ff */
[----:B------:R0:W-:Y:S04]  /*35e0*/  STS.U16 [R198+UR6+0x600], R177 ;  /* 0x000600b1c6007988 */ /* 0x0001e80008000406 */
        /* <DEDUP_REMOVED lines=18> */
[----:B------:R-:W-:-:S05]  /*3710*/  IADD3.X R161, PT, PT, R55, UR5, RZ, P2, !PT ;  /* 0x0000000537a17c10 */ /* 0x000fca00097fe4ff */
[----:B------:R0:W2:Y:S01]  /*3720*/  @!P1 LDG.E.U16 R169, desc[UR10][R160.64] ;  /* 0x0000000aa0a99981 */ /* 0x0000a2000c1e1500 */
[----:B------:R-:W-:-:S03]  /*3730*/  PRMT R213, RZ, 0x7610, R213 ;  /* 0x00007610ffd57816 */ /* 0x000fc600000000d5 */
[----:B------:R1:W-:Y:S01]  /*3740*/  STS.U16 [R198+UR6+0x1000], R158 ;  /* 0x0010009ec6007988 */ /* 0x0003e20008000406 */
[----:B0-----:R-:W-:-:S04]  /*3750*/  IADD3 R160, P2, PT, R52, UR4, RZ ;  /* 0x0000000434a07c10 */ /* 0x001fc8000ff5e0ff */
[----:B------:R-:W-:Y:S02]  /*3760*/  IADD3.X R161, PT, PT, R53, UR5, RZ, P2, !PT ;  /* 0x0000000535a17c10 */ /* 0x000fe400097fe4ff */
[----:B-1----:R-:W-:Y:S01]  /*3770*/  IADD3 R158, P2, PT, R50, UR4, RZ ;  /* 0x00000004329e7c10 */ /* 0x002fe2000ff5e0ff */
[----:B------:R0:W-:Y:S04]  /*3780*/  STS.U16 [R198+UR6+0xe00], R159 ;  /* 0x000e009fc6007988 */ /* 0x0001e80008000406 */
[----:B------:R1:W2:Y:S01]  /*3790*/  @!P1 LDG.E.U16 R213, desc[UR10][R160.64] ;  /* 0x0000000aa0d59981 */ /* 0x0002a2000c1e1500 */
[----:B0-----:R-:W-:Y:S02]  /*37a0*/  IADD3.X R159, PT, PT, R51, UR5, RZ, P2, !PT ;  /* 0x00000005339f7c10 */ /* 0x001fe400097fe4ff */
[----:B-1----:R-:W-:Y:S01]  /*37b0*/  PRMT R160, RZ, 0x7610, R160 ;  /* 0x00007610ffa07816 */ /* 0x002fe200000000a0 */
[----:B------:R0:W-:Y:S05]  /*37c0*/  STS.U16 [R198+UR6+0x1200], R157 ;  /* 0x0012009dc6007988 */ /* 0x0001ea0008000406 */
[----:B------:R1:W2:Y:S01]  /*37d0*/  @!P1 LDG.E.U16 R160, desc[UR10][R158.64] ;  /* 0x0000000a9ea09981 */ /* 0x0002a2000c1e1500 */
[----:B0-----:R-:W-:-:S02]  /*37e0*/  PRMT R157, RZ, 0x7610, R157 ;  /* 0x00007610ff9d7816 */ /* 0x001fc4000000009d */
[----:B-1----:R-:W-:-:S04]  /*37f0*/  IADD3 R158, P2, PT, R48, UR4, RZ ;  /* 0x00000004309e7c10 */ /* 0x002fc8000ff5e0ff */
[----:B------:R-:W-:-:S05]  /*3800*/  IADD3.X R159, PT, PT, R49, UR5, RZ, P2, !PT ;  /* 0x00000005319f7c10 */ /* 0x000fca00097fe4ff */
[----:B------:R0:W2:Y:S01]  /*3810*/  @!P1 LDG.E.U16 R157, desc[UR10][R158.64] ;  /* 0x0000000a9e9d9981 */ /* 0x0000a2000c1e1500 */
[----:B------:R-:W-:Y:S02]  /*3820*/  PRMT R161, RZ, 0x7610, R161 ;  /* 0x00007610ffa17816 */ /* 0x000fe400000000a1 */
[----:B0-----:R-:W-:-:S04]  /*3830*/  IADD3 R158, P2, PT, R60, UR4, RZ ;  /* 0x000000043c9e7c10 */ /* 0x001fc8000ff5e0ff */
        /* <DEDUP_REMOVED lines=19> */
[----:B-1----:R-:W-:Y:S01]  /*3970*/  IADD3 R158, P1, PT, R76, UR4, RZ ;  /* 0x000000044c9e7c10 */ /* 0x002fe2000ff3e0ff */
[----:B----4-:R0:W-:Y:S03]  /*3980*/  STS.U16 [R198+UR6+0x1c00], R199 ;  /* 0x001c00c7c6007988 */ /* 0x0101e60008000406 */
[----:B------:R-:W-:Y:S01]  /*3990*/  IADD3.X R159, PT, PT, R77, UR5, RZ, P1, !PT ;  /* 0x000000054d9f7c10 */ /* 0x000fe20008ffe4ff */
[----:B------:R-:W-:Y:S04]  /*39a0*/  STS.U16 [R198+UR6+0x1e00], R202 ;  /* 0x001e00cac6007988 */ /* 0x000fe80008000406 */
[----:B------:R1:W4:Y:S01]  /*39b0*/  @!P0 LDG.E.U16 R194, desc[UR10][R158.64] ;  /* 0x0000000a9ec28981 */ /* 0x000322000c1e1500 */
[----:B0-----:R-:W-:-:S05]  /*39c0*/  LOP3.LUT R199, R198, 0x10, RZ, 0x3c, !PT ;  /* 0x00000010c6c77812 */ /* 0x001fca00078e3cff */
[----:B------:R0:W-:Y:S01]  /*39d0*/  STS.U16 [R199+UR6+0x80], R155 ;  /* 0x0000809bc7007988 */ /* 0x0001e20008000406 */
[----:B-1----:R-:W-:-:S04]  /*39e0*/  IADD3 R158, P1, PT, R74, UR4, RZ ;  /* 0x000000044a9e7c10 */ /* 0x002fc8000ff3e0ff */
[----:B------:R-:W-:Y:S02]  /*39f0*/  IADD3.X R159, PT, PT, R75, UR5, RZ, P1, !PT ;  /* 0x000000054b9f7c10 */ /* 0x000fe40008ffe4ff */
[----:B0-----:R-:W-:Y:S02]  /*3a00*/  PRMT R155, RZ, 0x7610, R155 ;  /* 0x00007610ff9b7816 */ /* 0x001fe4000000009b */
[----:B------:R-:W-:-:S04]  /*3a10*/  PRMT R202, RZ, 0x7610, R202 ;  /* 0x00007610ffca7816 */ /* 0x000fc800000000ca */
[----:B------:R0:W2:Y:S04]  /*3a20*/  @!P0 LDG.E.U16 R155, desc[UR10][R158.64] ;  /* 0x0000000a9e9b8981 */ /* 0x0000a8000c1e1500 */
[----:B------:R1:W-:Y:S01]  /*3a30*/  STS.U16 [R199+UR6+0x480], R108 ;  /* 0x0004806cc7007988 */ /* 0x0003e20008000406 */
[----:B0-----:R-:W-:-:S04]  /*3a40*/  IADD3 R158, P1, PT, R72, UR4, RZ ;  /* 0x00000004489e7c10 */ /* 0x001fc8000ff3e0ff */
[----:B------:R-:W-:Y:S02]  /*3a50*/  IADD3.X R159, PT, PT, R73, UR5, RZ, P1, !PT ;  /* 0x00000005499f7c10 */ /* 0x000fe40008ffe4ff */
[----:B-1----:R-:W-:Y:S01]  /*3a60*/  IADD3 R108, P1, PT, R70, UR4, RZ ;  /* 0x00000004466c7c10 */ /* 0x002fe2000ff3e0ff */
[----:B------:R0:W-:Y:S04]  /*3a70*/  STS.U16 [R199+UR6+0x280], R109 ;  /* 0x0002806dc7007988 */ /* 0x0001e80008000406 */
[----:B------:R1:W2:Y:S01]  /*3a80*/  @!P0 LDG.E.U16 R202, desc[UR10][R158.64] ;  /* 0x0000000a9eca8981 */ /* 0x0002a2000c1e1500 */
[----:B0-----:R-:W-:Y:S02]  /*3a90*/  IADD3.X R109, PT, PT, R71, UR5, RZ, P1, !PT ;  /* 0x00000005476d7c10 */ /* 0x001fe40008ffe4ff */
[----:B-1----:R-:W-:-:S02]  /*3aa0*/  PRMT R158, RZ, 0x7610, R158 ;  /* 0x00007610ff9e7816 */ /* 0x002fc4000000009e */
[----:B------:R-:W-:-:S04]  /*3ab0*/  PRMT R159, RZ, 0x7610, R159 ;  /* 0x00007610ff9f7816 */ /* 0x000fc8000000009f */
[----:B------:R0:W2:Y:S02]  /*3ac0*/  @!P0 LDG.E.U16 R158, desc[UR10][R108.64] ;  /* 0x0000000a6c9e8981 */ /* 0x0000a4000c1e1500 */
[----:B0-----:R-:W-:-:S04]  /*3ad0*/  IADD3 R108, P1, PT, R68, UR4, RZ ;  /* 0x00000004446c7c10 */ /* 0x001fc8000ff3e0ff */
        /* <DEDUP_REMOVED lines=21> */
[----:B------:R1:W3:Y:S01]  /*3c30*/  @!P0 LDG.E.U16 R110, desc[UR10][R108.64] ;  /* 0x0000000a6c6e8981 */ /* 0x0002e2000c1e1500 */
        /* <DEDUP_REMOVED lines=17> */
[----:B------:R-:W-:-:S05]  /*3d50*/  IADD3.X R109, PT, PT, R125, UR5, RZ, P1, !PT ;  /* 0x000000057d6d7c10 */ /* 0x000fca0008ffe4ff */
[----:B------:R0:W4:Y:S04]  /*3d60*/  @!P0 LDG.E.U16 R171, desc[UR10][R108.64] ;  /* 0x0000000a6cab8981 */ /* 0x000128000c1e1500 */
[----:B------:R1:W-:Y:S01]  /*3d70*/  STS.U16 [R199+UR6+0x680], R151 ;  /* 0x00068097c7007988 */ /* 0x0003e20008000406 */
[C---:B0-----:R-:W-:Y:S01]  /*3d80*/  IMAD.SHL.U32 R108, R217.reuse, 0x8, RZ ;  /* 0x00000008d96c7824 */ /* 0x041fe200078e00ff */
[----:B-1----:R-:W-:-:S04]  /*3d90*/  LOP3.LUT R151, R217, 0x7, RZ, 0xc0, !PT ;  /* 0x00000007d9977812 */ /* 0x002fc800078ec0ff */
[----:B------:R-:W-:Y:S01]  /*3da0*/  LOP3.LUT R108, R108, 0x30, RZ, 0xc0, !PT ;  /* 0x000000306c6c7812 */ /* 0x000fe200078ec0ff */
[----:B------:R-:W-:-:S04]  /*3db0*/  IMAD.SHL.U32 R109, R217, 0x2, RZ ;  /* 0x00000002d96d7824 */ /* 0x000fc800078e00ff */
[C---:B------:R-:W-:Y:S02]  /*3dc0*/  IMAD R108, R151.reuse, 0x40, R108 ;  /* 0x00000040976c7824 */ /* 0x040fe400078e026c */
[----:B------:R-:W-:-:S05]  /*3dd0*/  IMAD R151, R151, 0x110, RZ ;  /* 0x0000011097977824 */ /* 0x000fca00078e02ff */
[----:B------:R-:W-:Y:S02]  /*3de0*/  LOP3.LUT R151, R151, 0x30, R109, 0x78, !PT ;  /* 0x0000003097977812 */ /* 0x000fe400078e786d */
[----:B------:R-:W-:-:S04]  /*3df0*/  LOP3.LUT R109, R109, 0x10, RZ, 0xc0, !PT ;  /* 0x000000106d6d7812 */ /* 0x000fc800078ec0ff */
[----:B------:R-:W-:-:S04]  /*3e00*/  LOP3.LUT R109, R109, 0x20, R217, 0xf8, !PT ;  /* 0x000000206d6d7812 */ /* 0x000fc800078ef8d9 */
[----:B------:R-:W-:Y:S01]  /*3e10*/  LOP3.LUT R108, R108, R109, RZ, 0x3c, !PT ;  /* 0x0000006d6c6c7212 */ /* 0x000fe200078e3cff */
[----:B------:R-:W-:Y:S01]  /*3e20*/  IMAD.SHL.U32 R109, R217, 0x20, RZ ;  /* 0x00000020d96d7824 */ /* 0x000fe200078e00ff */
[----:B------:R0:W-:Y:S04]  /*3e30*/  STS.U16 [R199+UR6+0x880], R150 ;  /* 0x00088096c7007988 */ /* 0x0001e80008000406 */
[----:B------:R-:W-:Y:S01]  /*3e40*/  LOP3.LUT R109, R109, 0x200, RZ, 0xc0, !PT ;  /* 0x000002006d6d7812 */ /* 0x000fe200078ec0ff */
[----:B------:R-:W-:-:S03]  /*3e50*/  IMAD.SHL.U32 R215, R215, 0x2, RZ ;  /* 0x00000002d7d77824 */ /* 0x000fc600078e00ff */
[----:B0-----:R-:W-:Y:S02]  /*3e60*/  IADD3 R150, PT, PT, R108, UR6, R109 ;  /* 0x000000066c967c10 */ /* 0x001fe4000fffe06d */
[C---:B------:R-:W-:Y:S02]  /*3e70*/  LOP3.LUT R108, R198.reuse, 0x20, RZ, 0x3c, !PT ;  /* 0x00000020c66c7812 */ /* 0x040fe400078e3cff */
[----:B------:R-:W-:Y:S01]  /*3e80*/  LOP3.LUT R198, R198, 0x30, RZ, 0x3c, !PT ;  /* 0x00000030c6c67812 */ /* 0x000fe200078e3cff */
[----:B------:R0:W-:Y:S04]  /*3e90*/  STS.U16 [R199+UR6+0x1880], R174 ;  /* 0x001880aec7007988 */ /* 0x0001e80008000406 */
[----:B------:R-:W-:Y:S04]  /*3ea0*/  STS.U16 [R199+UR6+0x1a80], R162 ;  /* 0x001a80a2c7007988 */ /* 0x000fe80008000406 */
[----:B------:R-:W-:Y:S01]  /*3eb0*/  STS.U16 [R199+UR6+0x1c80], R183 ;  /* 0x001c80b7c7007988 */ /* 0x000fe20008000406 */
[----:B0-----:R-:W0:Y:S03]  /*3ec0*/  LDC R174, c[0x0][0x3a8] ;  /* 0x0000ea00ffae7b82 */ /* 0x001e260000000800 */
[----:B------:R-:W-:Y:S04]  /*3ed0*/  STS.U16 [R199+UR6+0x1e80], R186 ;  /* 0x001e80bac7007988 */ /* 0x000fe80008000406 */
[----:B------:R1:W-:Y:S04]  /*3ee0*/  STS.U16 [R108+UR6+0x100], R84 ;  /* 0x000100546c007988 */ /* 0x0003e80008000406 */
[----:B------:R-:W-:Y:S04]  /*3ef0*/  STS.U16 [R108+UR6+0x300], R107 ;  /* 0x0003006b6c007988 */ /* 0x000fe80008000406 */
[----:B------:R-:W-:Y:S04]  /*3f00*/  STS.U16 [R108+UR6+0x500], R106 ;  /* 0x0005006a6c007988 */ /* 0x000fe80008000406 */
[----:B------:R-:W-:Y:S01]  /*3f10*/  STS.U16 [R108+UR6+0x700], R105 ;  /* 0x000700696c007988 */ /* 0x000fe20008000406 */
[----:B-1----:R-:W-:-:S03]  /*3f20*/  LOP3.LUT R84, R215, 0x50, RZ, 0x3c, !PT ;  /* 0x00000050d7547812 */ /* 0x002fc600078e3cff */
[----:B------:R-:W-:Y:S04]  /*3f30*/  STS.U16 [R108+UR6+0x900], R104 ;  /* 0x000900686c007988 */ /* 0x000fe80008000406 */
[----:B------:R-:W-:Y:S04]  /*3f40*/  STS.U16 [R108+UR6+0xb00], R103 ;  /* 0x000b00676c007988 */ /* 0x000fe80008000406 */
[----:B------:R-:W-:Y:S04]  /*3f50*/  STS.U16 [R108+UR6+0xd00], R102 ;  /* 0x000d00666c007988 */ /* 0x000fe80008000406 */
[----:B------:R-:W-:Y:S04]  /*3f60*/  STS.U16 [R108+UR6+0xf00], R101 ;  /* 0x000f00656c007988 */ /* 0x000fe80008000406 */
[----:B------:R1:W-:Y:S04]  /*3f70*/  STS.U16 [R108+UR6+0x1100], R100 ;  /* 0x001100646c007988 */ /* 0x0003e80008000406 */
[----:B------:R-:W-:Y:S04]  /*3f80*/  STS.U16 [R108+UR6+0x1300], R99 ;  /* 0x001300636c007988 */ /* 0x000fe80008000406 */
[----:B------:R-:W-:Y:S04]  /*3f90*/  STS.U16 [R108+UR6+0x1500], R166 ;  /* 0x001500a66c007988 */ /* 0x000fe80008000406 */
[----:B------:R-:W-:Y:S04]  /*3fa0*/  STS.U16 [R108+UR6+0x1700], R172 ;  /* 0x001700ac6c007988 */ /* 0x000fe80008000406 */
[----:B------:R-:W-:Y:S04]  /*3fb0*/  STS.U16 [R108+UR6+0x1900], R165 ;  /* 0x001900a56c007988 */ /* 0x000fe80008000406 */
[----:B------:R-:W-:Y:S04]  /*3fc0*/  STS.U16 [R108+UR6+0x1b00], R163 ;  /* 0x001b00a36c007988 */ /* 0x000fe80008000406 */
[----:B------:R-:W-:Y:S04]  /*3fd0*/  STS.U16 [R108+UR6+0x1d00], R184 ;  /* 0x001d00b86c007988 */ /* 0x000fe80008000406 */
[----:B------:R-:W-:Y:S01]  /*3fe0*/  STS.U16 [R108+UR6+0x1f00], R187 ;  /* 0x001f00bb6c007988 */ /* 0x000fe20008000406 */
[----:B-1----:R-:W-:-:S03]  /*3ff0*/  LOP3.LUT R100, R215, 0x60, RZ, 0x3c, !PT ;  /* 0x00000060d7647812 */ /* 0x002fc600078e3cff */
[----:B------:R1:W-:Y:S01]  /*4000*/  STS.U16 [R198+UR6+0x1380], R85 ;  /* 0x00138055c6007988 */ /* 0x0003e20008000406 */
[----:B------:R-:W-:-:S03]  /*4010*/  LOP3.LUT R102, R215, 0x70, RZ, 0x3c, !PT ;  /* 0x00000070d7667812 */ /* 0x000fc600078e3cff */
[----:B------:R-:W-:Y:S04]  /*4020*/  STS.U16 [R198+UR6+0x180], R98 ;  /* 0x00018062c6007988 */ /* 0x000fe80008000406 */
[----:B------:R-:W-:Y:S01]  /*4030*/  STS.U16 [R198+UR6+0x380], R97 ;  /* 0x00038061c6007988 */ /* 0x000fe20008000406 */
[----:B-1----:R-:W-:-:S03]  /*4040*/  LOP3.LUT R85, R215, 0x40, RZ, 0x3c, !PT ;  /* 0x00000040d7557812 */ /* 0x002fc600078e3cff */
[----:B------:R-:W-:Y:S04]  /*4050*/  STS.U16 [R198+UR6+0x580], R96 ;  /* 0x00058060c6007988 */ /* 0x000fe80008000406 */
        /* <DEDUP_REMOVED lines=14> */
[----:B--2---:R-:W-:Y:S04]  /*4140*/  STS.U16 [R215+UR6+0x2080], R168 ;  /* 0x002080a8d7007988 */ /* 0x004fe80008000406 */
[----:B------:R-:W-:Y:S04]  /*4150*/  STS.U16 [R215+UR6+0x2880], R182 ;  /* 0x002880b6d7007988 */ /* 0x000fe80008000406 */
[----:B------:R-:W-:Y:S04]  /*4160*/  STS.U16 [R199+UR6+0x2100], R189 ;  /* 0x002100bdc7007988 */ /* 0x000fe80008000406 */
[----:B------:R-:W-:Y:S04]  /*4170*/  STS.U16 [R199+UR6+0x2900], R157 ;  /* 0x0029009dc7007988 */ /* 0x000fe80008000406 */
[----:B------:R-:W-:Y:S04]  /*4180*/  STS.U16 [R199+UR6+0x2180], R154 ;  /* 0x0021809ac7007988 */ /* 0x000fe80008000406 */
[----:B---3--:R-:W-:Y:S04]  /*4190*/  STS.U16 [R199+UR6+0x2980], R153 ;  /* 0x00298099c7007988 */ /* 0x008fe80008000406 */
        /* <DEDUP_REMOVED lines=16> */
[----:B-----5:R-:W-:Y:S04]  /*42a0*/  STS.U16 [R100+UR6+0x2600], R180 ;  /* 0x002600b464007988 */ /* 0x020fe80008000406 */
[----:B------:R-:W-:Y:S04]  /*42b0*/  STS.U16 [R100+UR6+0x2680], R155 ;  /* 0x0026809b64007988 */ /* 0x000fe80008000406 */
[----:B------:R-:W-:Y:S04]  /*42c0*/  STS.U16 [R100+UR6+0x2e00], R193 ;  /* 0x002e00c164007988 */ /* 0x000fe80008000406 */
[----:B------:R-:W-:Y:S04]  /*42d0*/  STS.U16 [R100+UR6+0x2e80], R170 ;  /* 0x002e80aa64007988 */ /* 0x000fe80008000406 */
[----:B------:R-:W-:Y:S04]  /*42e0*/  STS.U16 [R102+UR6+0x2700], R197 ;  /* 0x002700c566007988 */ /* 0x000fe80008000406 */
[----:B----4-:R-:W-:Y:S04]  /*42f0*/  STS.U16 [R102+UR6+0x2780], R194 ;  /* 0x002780c266007988 */ /* 0x010fe80008000406 */
[----:B------:R-:W-:Y:S04]  /*4300*/  STS.U16 [R102+UR6+0x2f00], R161 ;  /* 0x002f00a166007988 */ /* 0x000fe80008000406 */
[----:B------:R-:W-:Y:S01]  /*4310*/  STS.U16 [R102+UR6+0x2f80], R171 ;  /* 0x002f80ab66007988 */ /* 0x000fe20008000406 */
[----:B------:R-:W-:Y:S06]  /*4320*/  BAR.SYNC.DEFER_BLOCKING 0x0 ;  /* 0x0000000000007b1d */ /* 0x000fec0000010000 */
[----:B------:R-:W-:Y:S04]  /*4330*/  LDSM.16.MT88.4 R96, [R150] ;  /* 0x000000009660783b */ /* 0x000fe80000004200 */
[----:B------:R-:W2:Y:S04]  /*4340*/  LDSM.16.M88.4 R104, [R151+UR6+0x2000] ;  /* 0x002000069768783b */ /* 0x000ea80008000200 */
[----:B------:R-:W3:Y:S04]  /*4350*/  LDSM.16.M88.4 R84, [R151+UR6+0x2800] ;  /* 0x002800069754783b */ /* 0x000ee80008000200 */
[----:B------:R-:W4:Y:S01]  /*4360*/  LDSM.16.MT88.4 R88, [R150+0x400] ;  /* 0x000400009658783b */ /* 0x000f220000004200 */
[----:B-1----:R-:W-:-:S05]  /*4370*/  LOP3.LUT R152, R151, 0x40, RZ, 0x3c, !PT ;  /* 0x0000004097987812 */ /* 0x002fca00078e3cff */
[----:B------:R-:W-:Y:S01]  /*4380*/  LDSM.16.M88.4 R100, [R152+UR6+0x2800] ;  /* 0x002800069864783b */ /* 0x000fe20008000200 */
[C---:B--2---:R-:W-:Y:S03]  /*4390*/  HMMA.16816.F32.BF16 R108, R96.reuse, R104, R112 ;  /* 0x00000068606c723c */ /* 0x044fe60000041870 */
[----:B------:R-:W-:Y:S05]  /*43a0*/  LDSM.16.MT88.4 R112, [R150+0x800] ;  /* 0x000800009670783b */ /* 0x000fea0000004200 */
[----:B---3--:R-:W-:Y:S01]  /*43b0*/  HMMA.16816.F32.BF16 R92, R96, R84, R92 ;  /* 0x00000054605c723c */ /* 0x008fe2000004185c */
[----:B------:R-:W1:Y:S11]  /*43c0*/  LDSM.16.M88.4 R96, [R152+UR6+0x2000] ;  /* 0x002000069860783b */ /* 0x000e760008000200 */
[C---:B----4-:R-:W-:Y:S01]  /*43d0*/  HMMA.16816.F32.BF16 R108, R88.reuse, R106, R108 ;  /* 0x0000006a586c723c */ /* 0x050fe2000004186c */
[----:B------:R-:W2:Y:S07]  /*43e0*/  LDSM.16.MT88.4 R104, [R150+0xc00] ;  /* 0x000c00009668783b */ /* 0x000eae0000004200 */
[----:B------:R-:W-:Y:S01]  /*43f0*/  HMMA.16816.F32.BF16 R92, R88, R86, R92 ;  /* 0x00000056585c723c */ /* 0x000fe2000004185c */
[----:B------:R-:W-:Y:S04]  /*4400*/  LDSM.16.MT88.4 R88, [R150+0x1000] ;  /* 0x001000009658783b */ /* 0x000fe80000004200 */
[----:B------:R-:W3:Y:S07]  /*4410*/  LDSM.16.M88.4 R84, [R151+UR6+0x2080] ;  /* 0x002080069754783b */ /* 0x000eee0008000200 */
[C---:B-1----:R-:W-:Y:S08]  /*4420*/  HMMA.16816.F32.BF16 R108, R112.reuse, R96, R108 ;  /* 0x00000060706c723c */ /* 0x042ff0000004186c */
[----:B------:R-:W-:Y:S01]  /*4430*/  HMMA.16816.F32.BF16 R112, R112, R100, R92 ;  /* 0x000000647070723c */ /* 0x000fe2000004185c */
[----:B------:R-:W1:Y:S11]  /*4440*/  LDSM.16.M88.4 R92, [R151+UR6+0x2880] ;  /* 0x00288006975c783b */ /* 0x000e760008000200 */
[C---:B--2---:R-:W-:Y:S01]  /*4450*/  HMMA.16816.F32.BF16 R96, R104.reuse, R98, R108 ;  /* 0x000000626860723c */ /* 0x044fe2000004186c */
[----:B------:R-:W-:Y:S07]  /*4460*/  LDSM.16.M88.4 R108, [R152+UR6+0x2880] ;  /* 0x00288006986c783b */ /* 0x000fee0008000200 */
[----:B------:R-:W-:Y:S01]  /*4470*/  HMMA.16816.F32.BF16 R112, R104, R102, R112 ;  /* 0x000000666870723c */ /* 0x000fe20000041870 */
[----:B------:R-:W2:Y:S04]  /*4480*/  LDSM.16.MT88.4 R100, [R150+0x1400] ;  /* 0x001400009664783b */ /* 0x000ea80000004200 */
[----:B------:R-:W-:Y:S07]  /*4490*/  LDSM.16.MT88.4 R104, [R150+0x1800] ;  /* 0x001800009668783b */ /* 0x000fee0000004200 */
[C---:B---3--:R-:W-:Y:S08]  /*44a0*/  HMMA.16816.F32.BF16 R96, R88.reuse, R84, R96 ;  /* 0x000000545860723c */ /* 0x048ff00000041860 */
[----:B-1----:R-:W-:Y:S01]  /*44b0*/  HMMA.16816.F32.BF16 R88, R88, R92, R112 ;  /* 0x0000005c5858723c */ /* 0x002fe20000041870 */
[----:B------:R-:W1:Y:S11]  /*44c0*/  LDSM.16.M88.4 R112, [R152+UR6+0x2080] ;  /* 0x002080069870783b */ /* 0x000e760008000200 */
[C---:B--2---:R-:W-:Y:S01]  /*44d0*/  HMMA.16816.F32.BF16 R96, R100.reuse, R86, R96 ;  /* 0x000000566460723c */ /* 0x044fe20000041860 */
[----:B------:R-:W2:Y:S07]  /*44e0*/  LDSM.16.MT88.4 R84, [R150+0x1c00] ;  /* 0x001c00009654783b */ /* 0x000eae0000004200 */
[----:B------:R-:W-:Y:S01]  /*44f0*/  HMMA.16816.F32.BF16 R88, R100, R94, R88 ;  /* 0x0000005e6458723c */ /* 0x000fe20000041858 */
[----:B------:R-:W-:-:S11]  /*4500*/  VIADD R139, R139, 0xffffffff ;  /* 0xffffffff8b8b7836 */ /* 0x000fd60000000000 */
[C---:B-1----:R-:W-:Y:S08]  /*4510*/  HMMA.16816.F32.BF16 R96, R104.reuse, R112, R96 ;  /* 0x000000706860723c */ /* 0x042ff00000041860 */
[----:B------:R-:W-:Y:S01]  /*4520*/  HMMA.16816.F32.BF16 R88, R104, R108, R88 ;  /* 0x0000006c6858723c */ /* 0x000fe20000041858 */
[----:B------:R-:W-:Y:S01]  /*4530*/  ISETP.NE.U32.AND P0, PT, R139, RZ, PT ;  /* 0x000000ff8b00720c */ /* 0x000fe20003f05070 */
[----:B0-----:R-:W-:Y:S01]  /*4540*/  IMAD.SHL.U32 R174, R174, 0x80, RZ ;  /* 0x00000080aeae7824 */ /* 0x001fe200078e00ff */
[----:B------:R-:W-:-:S02]  /*4550*/  UIMAD.WIDE UR4, UR7, 0x2, UR4 ;  /* 0x00000002070478a5 */ /* 0x000fc4000f8e0204 */
[----:B------:R-:W-:Y:S01]  /*4560*/  UIADD3 UR8, UPT, UPT, UR8, -0x80, URZ ;  /* 0xffffff8008087890 */ /* 0x000fe2000fffe0ff */
[----:B------:R-:W-:-:S06]  /*4570*/  IMAD.WIDE R126, R174, 0x2, R126 ;  /* 0x00000002ae7e7825 */ /* 0x000fcc00078e027e */
[C---:B--2---:R-:W-:Y:S08]  /*4580*/  HMMA.16816.F32.BF16 R112, R84.reuse, R114, R96 ;  /* 0x000000725470723c */ /* 0x044ff00000041860 */
[----:B------:R-:W-:Y:S01]  /*4590*/  HMMA.16816.F32.BF16 R92, R84, R110, R88 ;  /* 0x0000006e545c723c */ /* 0x000fe20000041858 */
[----:B------:R-:W-:-:S04]  /*45a0*/  NOP ;  /* 0x0000000000007918 */ /* 0x000fc80000000000 */
[----:B------:R-:W-:-:S15]  /*45b0*/  @P0 BRA `(.L_x_1) ;  /* 0xffffffd800940947 */ /* 0x000fde000383ffff */
[----:B------:R-:W-:Y:S02]  /*45c0*/  F2FP.BF16.F32.PACK_AB R95, R95, R115 ;  /* 0x000000735f5f723e */ /* 0x000fe400000010ff */
[----:B------:R-:W-:Y:S02]  /*45d0*/  F2FP.BF16.F32.PACK_AB R94, R94, R114 ;  /* 0x000000725e5e723e */ /* 0x000fe400000010ff */
[----:B------:R-:W-:Y:S02]  /*45e0*/  F2FP.BF16.F32.PACK_AB R93, R93, R113 ;  /* 0x000000715d5d723e */ /* 0x000fe400000010ff */
[----:B------:R-:W-:-:S07]  /*45f0*/  F2FP.BF16.F32.PACK_AB R92, R92, R112 ;  /* 0x000000705c5c723e */ /* 0x000fce00000010ff */
.L_x_0:
[----:B------:R-:W-:Y:S01]  /*4600*/  BAR.SYNC.DEFER_BLOCKING 0x0 ;  /* 0x0000000000007b1d */ /* 0x000fe20000010000 */
[C---:B------:R-:W-:Y:S01]  /*4610*/  IMAD.SHL.U32 R4, R217.reuse, 0x10, RZ ;  /* 0x00000010d9047824 */ /* 0x040fe200078e00ff */
[----:B------:R-:W-:Y:S01]  /*4620*/  LOP3.LUT R216, R216, 0x180, RZ, 0xc0, !PT ;  /* 0x00000180d8d87812 */ /* 0x000fe200078ec0ff */
[----:B------:R-:W-:Y:S01]  /*4630*/  IMAD.SHL.U32 R217, R217, 0x40, RZ ;  /* 0x00000040d9d97824 */ /* 0x000fe200078e00ff */
[--C-:B------:R-:W-:Y:S02]  /*4640*/  LOP3.LUT R15, R3, 0xe, R2.reuse, 0xfe, !PT ;  /* 0x0000000e030f7812 */ /* 0x100fe400078efe02 */
[----:B------:R-:W-:Y:S01]  /*4650*/  LOP3.LUT R4, R4, 0x70, RZ, 0xc0, !PT ;  /* 0x0000007004047812 */ /* 0x000fe200078ec0ff */
[----:B------:R-:W0:Y:S01]  /*4660*/  LDCU.128 UR12, c[0x0][0x390] ;  /* 0x00007200ff0c77ac */ /* 0x000e220008000c00 */
[----:B------:R-:W1:Y:S01]  /*4670*/  S2R R5, SR_TID.X ;  /* 0x0000000000057919 */ /* 0x000e620000002100 */
[----:B------:R-:W-:Y:S01]  /*4680*/  LOP3.LUT R217, R217, 0x200, RZ, 0xc0, !PT ;  /* 0x00000200d9d97812 */ /* 0x000fe200078ec0ff */
[----:B------:R-:W2:Y:S01]  /*4690*/  LDCU UR4, c[0x0][0x3b4] ;  /* 0x00007680ff0477ac */ /* 0x000ea20008000800 */
[----:B------:R-:W-:-:S02]  /*46a0*/  LOP3.LUT R21, R3, 0xc, R2, 0xfe, !PT ;  /* 0x0000000c03157812 */ /* 0x000fc400078efe02 */
[----:B------:R-:W-:Y:S01]  /*46b0*/  IADD3 R217, PT, PT, R217, UR6, R4 ;  /* 0x00000006d9d97c10 */ /* 0x000fe2000fffe004 */
[----:B------:R-:W3:Y:S01]  /*46c0*/  LDCU UR5, c[0x0][0x3b8] ;  /* 0x00007700ff0577ac */ /* 0x000ee20008000800 */
[C---:B------:R-:W-:Y:S02]  /*46d0*/  LOP3.LUT R4, R3.reuse, R2, RZ, 0xfc, !PT ;  /* 0x0000000203047212 */ /* 0x040fe400078efcff */
[----:B------:R-:W-:Y:S01]  /*46e0*/  LOP3.LUT R22, R3, 0xa, R2, 0xfe, !PT ;  /* 0x0000000a03167812 */ /* 0x000fe200078efe02 */
[----:B------:R-:W-:-:S05]  /*46f0*/  IMAD.IADD R216, R216, 0x1, R217 ;  /* 0x00000001d8d87824 */ /* 0x000fca00078e02d9 */
[----:B------:R-:W-:Y:S01]  /*4700*/  STSM.16.M88.4 [R216], R92 ;  /* 0x0000005cd8007844 */ /* 0x000fe20000000200 */
[----:B------:R-:W-:Y:S01]  /*4710*/  BAR.SYNC.DEFER_BLOCKING 0x0 ;  /* 0x0000000000007b1d */ /* 0x000fe20000010000 */
[----:B0-----:R-:W-:Y:S01]  /*4720*/  ISETP.GE.AND P0, PT, R0, UR14, PT ;  /* 0x0000000e00007c0c */ /* 0x001fe2000bf06270 */
[----:B---3--:R-:W-:-:S03]  /*4730*/  IMAD R7, R4, UR5, RZ ;  /* 0x0000000504077c24 */ /* 0x008fc6000f8e02ff */
[----:B------:R-:W-:Y:S01]  /*4740*/  ISETP.LT.AND P1, PT, R4, UR15, !P0 ;  /* 0x0000000f04007c0c */ /* 0x000fe2000c721270 */
[----:B------:R-:W-:Y:S02]  /*4750*/  IMAD R11, R22, UR5, RZ ;  /* 0x00000005160b7c24 */ /* 0x000fe4000f8e02ff */
[----:B------:R-:W-:Y:S02]  /*4760*/  IMAD R13, R21, UR5, RZ ;  /* 0x00000005150d7c24 */ /* 0x000fe4000f8e02ff */
[----:B------:R-:W-:Y:S01]  /*4770*/  IMAD R14, R15, UR5, RZ ;  /* 0x000000050f0e7c24 */ /* 0x000fe2000f8e02ff */
[----:B-1----:R-:W-:-:S04]  /*4780*/  LOP3.LUT R5, R5, 0x3f, RZ, 0xc0, !PT ;  /* 0x0000003f05057812 */ /* 0x002fc800078ec0ff */
[----:B------:R-:W-:Y:S01]  /*4790*/  LEA R6, R5, UR6, 0x4 ;  /* 0x0000000605067c11 */ /* 0x000fe2000f8e20ff */
[----:B--2---:R-:W-:Y:S01]  /*47a0*/  IMAD R5, R0, UR4, RZ ;  /* 0x0000000400057c24 */ /* 0x004fe2000f8e02ff */
[----:B------:R-:W-:-:S04]  /*47b0*/  LOP3.LUT R0, R3, 0x2, R2, 0xfe, !PT ;  /* 0x0000000203007812 */ /* 0x000fc800078efe02 */
[C---:B------:R-:W-:Y:S01]  /*47c0*/  LEA R12, P2, R5.reuse, UR12, 0x1 ;  /* 0x0000000c050c7c11 */ /* 0x040fe2000f8408ff */
[C---:B------:R-:W-:Y:S01]  /*47d0*/  IMAD R8, R0.reuse, UR5, RZ ;  /* 0x0000000500087c24 */ /* 0x040fe2000f8e02ff */
[----:B------:R0:W1:Y:S01]  /*47e0*/  LDS.128 R16, [R6] ;  /* 0x0000000006107984 */ /* 0x0000620000000c00 */
[----:B------:R-:W-:Y:S02]  /*47f0*/  ISETP.LT.AND P4, PT, R0, UR15, !P0 ;  /* 0x0000000f00007c0c */ /* 0x000fe4000c781270 */
[----:B------:R-:W-:Y:S02]  /*4800*/  LEA.HI.X.SX32 R20, R5, UR13, 0x1, P2 ;  /* 0x0000000d05147c11 */ /* 0x000fe400090f0eff */
[-C--:B------:R-:W-:Y:S02]  /*4810*/  LEA R4, P2, R7, R12.reuse, 0x1 ;  /* 0x0000000c07047211 */ /* 0x080fe400078408ff */
[----:B------:R-:W-:Y:S02]  /*4820*/  LOP3.LUT R0, R3, 0x8, R2, 0xfe, !PT ;  /* 0x0000000803007812 */ /* 0x000fe400078efe02 */
[----:B0-----:R-:W-:-:S02]  /*4830*/  LEA R6, P3, R8, R12, 0x1 ;  /* 0x0000000c08067211 */ /* 0x001fc400078608ff */
[-C--:B------:R-:W-:Y:S02]  /*4840*/  LEA.HI.X.SX32 R5, R7, R20.reuse, 0x1, P2 ;  /* 0x0000001407057211 */ /* 0x080fe400010f0eff */
[----:B------:R-:W-:Y:S02]  /*4850*/  LEA.HI.X.SX32 R7, R8, R20, 0x1, P3 ;  /* 0x0000001408077211 */ /* 0x000fe400018f0eff */
[C-C-:B------:R-:W-:Y:S02]  /*4860*/  LOP3.LUT R8, R3.reuse, 0x6, R2.reuse, 0xfe, !PT ;  /* 0x0000000603087812 */ /* 0x140fe400078efe02 */
[----:B------:R-:W-:Y:S02]  /*4870*/  LOP3.LUT R2, R3, 0x4, R2, 0xfe, !PT ;  /* 0x0000000403027812 */ /* 0x000fe400078efe02 */
[----:B------:R-:W-:Y:S01]  /*4880*/  ISETP.LT.AND P3, PT, R0, UR15, !P0 ;  /* 0x0000000f00007c0c */ /* 0x000fe2000c761270 */
[----:B------:R-:W-:Y:S01]  /*4890*/  IMAD R9, R8, UR5, RZ ;  /* 0x0000000508097c24 */ /* 0x000fe2000f8e02ff */
[C---:B------:R-:W-:Y:S01]  /*48a0*/  ISETP.LT.AND P5, PT, R2.reuse, UR15, !P0 ;  /* 0x0000000f02007c0c */ /* 0x040fe2000c7a1270 */
[----:B------:R-:W-:-:S02]  /*48b0*/  IMAD R3, R2, UR5, RZ ;  /* 0x0000000502037c24 */ /* 0x000fc4000f8e02ff */
[----:B------:R-:W-:-:S03]  /*48c0*/  IMAD R0, R0, UR5, RZ ;  /* 0x0000000500007c24 */ /* 0x000fc6000f8e02ff */
[----:B------:R-:W-:-:S04]  /*48d0*/  LEA R2, P6, R3, R12, 0x1 ;  /* 0x0000000c03027211 */ /* 0x000fc800078c08ff */
[----:B------:R-:W-:Y:S01]  /*48e0*/  LEA.HI.X.SX32 R3, R3, R20, 0x1, P6 ;  /* 0x0000001403037211 */ /* 0x000fe200030f0eff */
[----:B-1----:R0:W-:Y:S04]  /*48f0*/  @P1 STG.E.U16 desc[UR10][R4.64], R16 ;  /* 0x0000001004001986 */ /* 0x0021e8000c10150a */
[----:B------:R1:W-:Y:S01]  /*4900*/  @P4 STG.E.U16 desc[UR10][R6.64], R17 ;  /* 0x0000001106004986 */ /* 0x0003e2000c10150a */
[----:B------:R-:W-:Y:S02]  /*4910*/  ISETP.LT.AND P4, PT, R8, UR15, !P0 ;  /* 0x0000000f08007c0c */ /* 0x000fe4000c781270 */
[-C--:B------:R-:W-:Y:S01]  /*4920*/  LEA R8, P6, R11, R12.reuse, 0x1 ;  /* 0x0000000c0b087211 */ /* 0x080fe200078c08ff */
[----:B------:R2:W-:Y:S01]  /*4930*/  @P5 STG.E.U16 desc[UR10][R2.64], R18 ;  /* 0x0000001202005986 */ /* 0x0005e2000c10150a */
[----:B0-----:R-:W-:-:S02]  /*4940*/  LEA R4, P1, R9, R12, 0x1 ;  /* 0x0000000c09047211 */ /* 0x001fc400078208ff */
[C---:B-1----:R-:W-:Y:S02]  /*4950*/  LEA R6, P2, R0.reuse, R12, 0x1 ;  /* 0x0000000c00067211 */ /* 0x042fe400078408ff */
[----:B------:R-:W-:Y:S02]  /*4960*/  LEA.HI.X.SX32 R5, R9, R20, 0x1, P1 ;  /* 0x0000001409057211 */ /* 0x000fe400008f0eff */
[----:B------:R-:W-:Y:S02]  /*4970*/  LEA R10, P1, R13, R12, 0x1 ;  /* 0x0000000c0d0a7211 */ /* 0x000fe400078208ff */
[-C--:B------:R-:W-:Y:S01]  /*4980*/  LEA.HI.X.SX32 R7, R0, R20.reuse, 0x1, P2 ;  /* 0x0000001400077211 */ /* 0x080fe200010f0eff */
[----:B------:R0:W-:Y:S01]  /*4990*/  @P4 STG.E.U16 desc[UR10][R4.64], R19 ;  /* 0x0000001304004986 */ /* 0x0001e2000c10150a */
[----:B------:R-:W-:Y:S02]  /*49a0*/  LEA.HI.X.SX32 R9, R11, R20, 0x1, P6 ;  /* 0x000000140b097211 */ /* 0x000fe400030f0eff */
[----:B------:R-:W-:-:S02]  /*49b0*/  ISETP.LT.AND P2, PT, R22, UR15, !P0 ;  /* 0x0000000f16007c0c */ /* 0x000fc4000c741270 */
[----:B------:R-:W-:Y:S02]  /*49c0*/  LEA.HI.X.SX32 R11, R13, R20, 0x1, P1 ;  /* 0x000000140d0b7211 */ /* 0x000fe400008f0eff */
[----:B------:R-:W-:Y:S02]  /*49d0*/  ISETP.LT.AND P1, PT, R21, UR15, !P0 ;  /* 0x0000000f15007c0c */ /* 0x000fe4000c721270 */
[----:B------:R-:W-:Y:S02]  /*49e0*/  ISETP.LT.AND P0, PT, R15, UR15, !P0 ;  /* 0x0000000f0f007c0c */ /* 0x000fe4000c701270 */
[----:B--2---:R-:W-:Y:S02]  /*49f0*/  PRMT R3, R16, 0x7632, R3 ;  /* 0x0000763210037816 */ /* 0x004fe40000000003 */
[----:B------:R-:W-:Y:S02]  /*4a00*/  PRMT R17, R17, 0x7632, R17 ;  /* 0x0000763211117816 */ /* 0x000fe40000000011 */
[----:B0-----:R-:W-:Y:S01]  /*4a10*/  PRMT R5, R18, 0x7632, R5 ;  /* 0x0000763212057816 */ /* 0x001fe20000000005 */
[----:B------:R0:W-:Y:S01]  /*4a20*/  @P3 STG.E.U16 desc[UR10][R6.64], R3 ;  /* 0x0000000306003986 */ /* 0x0001e2000c10150a */
[----:B------:R-:W-:-:S03]  /*4a30*/  LEA R12, P6, R14, R12, 0x1 ;  /* 0x0000000c0e0c7211 */ /* 0x000fc600078c08ff */
[----:B------:R0:W-:Y:S01]  /*4a40*/  @P2 STG.E.U16 desc[UR10][R8.64], R17 ;  /* 0x0000001108002986 */ /* 0x0001e2000c10150a */
[----:B------:R-:W-:-:S03]  /*4a50*/  LEA.HI.X.SX32 R13, R14, R20, 0x1, P6 ;  /* 0x000000140e0d7211 */ /* 0x000fc600030f0eff */
[----:B------:R0:W-:Y:S01]  /*4a60*/  @P1 STG.E.U16 desc[UR10][R10.64], R5 ;  /* 0x000000050a001986 */ /* 0x0001e2000c10150a */
[----:B------:R-:W-:Y:S05]  /*4a70*/  @!P0 EXIT ;  /* 0x000000000000894d */ /* 0x000fea0003800000 */
[----:B0-----:R-:W-:-:S05]  /*4a80*/  PRMT R6, R19, 0x7632, R6 ;  /* 0x0000763213067816 */ /* 0x001fca0000000006 */
[----:B------:R-:W-:Y:S01]  /*4a90*/  STG.E.U16 desc[UR10][R12.64], R6 ;  /* 0x000000060c007986 */ /* 0x000fe2000c10150a */
[----:B------:R-:W-:Y:S05]  /*4aa0*/  EXIT ;  /* 0x000000000000794d */ /* 0x000fea0003800000 */
.L_x_2:
[----:B------:R-:W-:-:S00]  /*4ab0*/  BRA `(.L_x_2) ;  /* 0xfffffffc00fc7947 */ /* 0x000fc0000383ffff */
[----:B------:R-:W-:-:S00]  /*4ac0*/  NOP ;  /* 0x0000000000007918 */ /* 0x000fc00000000000 */
        /* <DEDUP_REMOVED lines=11> */
.L_x_3:


//--------------------- .nv.shared.matmul_kernel  --------------------------
	.section	.nv.shared.matmul_kernel,"aw",@nobits
	.sectionflags	@""
	.align	16
	.zero		1024


//--------------------- .nv.shared.reserved.0     --------------------------
	.section	.nv.shared.reserved.0,"aw",@nobits
	.weak		__nv_reservedSMEM_offset_0_alias
	.size		__nv_reservedSMEM_offset_0_alias, 0, 64
	.other		__nv_reservedSMEM_offset_0_alias,@"STO_CUDA_RESERVED_SHARED STV_DEFAULT"
__nv_reservedSMEM_offset_0_alias:
	.zero		0
	.zero		64


//--------------------- .nv.constant0.matmul_kernel --------------------------
	.section	.nv.constant0.matmul_kernel,"a",@progbits
	.sectionflags	@""
	.align	4
.nv.constant0.matmul_kernel:
	.zero		976


//--------------------- SYMBOLS --------------------------

	.type		.nv.reservedSmem.offset0,@object
	.size		.nv.reservedSmem.offset0,0x4
	.type		.nv.reservedSmem.cap,@object
	.size		.nv.reservedSmem.cap,0x4
